//
// Generated by NVIDIA NVVM Compiler
//
// Compiler Build ID: CL-36424714
// Cuda compilation tools, release 13.0, V13.0.88
// Based on NVVM 20.0.0
//

.version 9.0
.target sm_100
.address_size 64

	// .globl	_Z18init_curand_kernelP17curandStateXORWOWmi
.global .align 4 .b8 precalc_xorwow_matrix[102400];
.global .align 4 .b8 precalc_xorwow_offset_matrix[102400];
.global .align 4 .b8 mrg32k3aM1[2304];
.global .align 4 .b8 mrg32k3aM2[2304];
.global .align 4 .b8 mrg32k3aM1SubSeq[2016];
.global .align 4 .b8 mrg32k3aM2SubSeq[2016];
.global .align 4 .b8 mrg32k3aM1Seq[2304];
.global .align 4 .b8 mrg32k3aM2Seq[2304];
.const .align 8 .b8 __cr_lgamma_table[72];

.visible .entry _Z18init_curand_kernelP17curandStateXORWOWmi(
	.param .u64 .ptr .align 1 _Z18init_curand_kernelP17curandStateXORWOWmi_param_0,
	.param .u64 _Z18init_curand_kernelP17curandStateXORWOWmi_param_1,
	.param .u32 _Z18init_curand_kernelP17curandStateXORWOWmi_param_2
)
{
	.reg .pred 	%p<25>;
	.reg .b32 	%r<414>;
	.reg .b64 	%rd<19>;

	ld.param.u64 	%rd8, [_Z18init_curand_kernelP17curandStateXORWOWmi_param_0];
	ld.param.u64 	%rd9, [_Z18init_curand_kernelP17curandStateXORWOWmi_param_1];
	ld.param.u32 	%r183, [_Z18init_curand_kernelP17curandStateXORWOWmi_param_2];
	mov.u32 	%r184, %ctaid.x;
	mov.u32 	%r185, %ntid.x;
	mov.u32 	%r186, %tid.x;
	mad.lo.s32 	%r1, %r184, %r185, %r186;
	setp.ge.s32 	%p1, %r1, %r183;
	@%p1 bra 	$L__BB0_44;
	cvta.to.global.u64 	%rd10, %rd8;
	cvt.s64.s32 	%rd18, %r1;
	mul.wide.s32 	%rd11, %r1, 48;
	add.s64 	%rd2, %rd10, %rd11;
	cvt.u32.u64 	%r187, %rd9;
	xor.b32  	%r188, %r187, -1429050551;
	mul.lo.s32 	%r189, %r188, 1099087573;
	{ .reg .b32 tmp; mov.b64 {tmp, %r190}, %rd9; }
	xor.b32  	%r191, %r190, -136515619;
	mul.lo.s32 	%r192, %r191, -1703105765;
	add.s32 	%r193, %r189, %r192;
	add.s32 	%r194, %r193, 6615241;
	add.s32 	%r195, %r189, 123456789;
	st.global.v2.u32 	[%rd2], {%r194, %r195};
	xor.b32  	%r196, %r189, 362436069;
	add.s32 	%r197, %r192, 521288629;
	st.global.v2.u32 	[%rd2+8], {%r196, %r197};
	xor.b32  	%r198, %r192, 88675123;
	add.s32 	%r199, %r189, 5783321;
	st.global.v2.u32 	[%rd2+16], {%r198, %r199};
	setp.eq.s32 	%p2, %r1, 0;
	@%p2 bra 	$L__BB0_43;
	mov.b32 	%r320, 0;
$L__BB0_3:
	and.b64  	%rd4, %rd18, 3;
	setp.eq.s64 	%p3, %rd4, 0;
	@%p3 bra 	$L__BB0_42;
	mul.wide.u32 	%rd12, %r320, 3200;
	mov.u64 	%rd13, precalc_xorwow_matrix;
	add.s64 	%rd5, %rd13, %rd12;
	cvt.u32.u64 	%r3, %rd4;
	mov.b32 	%r321, 0;
$L__BB0_5:
	mov.b32 	%r334, 0;
	mov.u32 	%r335, %r334;
	mov.u32 	%r336, %r334;
	mov.u32 	%r337, %r334;
	mov.u32 	%r338, %r334;
	mov.u32 	%r327, %r334;
$L__BB0_6:
	mul.wide.u32 	%rd14, %r327, 4;
	add.s64 	%rd15, %rd2, %rd14;
	ld.global.u32 	%r11, [%rd15+4];
	shl.b32 	%r12, %r327, 5;
	mov.b32 	%r333, 0;
$L__BB0_7:
	.pragma "nounroll";
	shr.u32 	%r204, %r11, %r333;
	and.b32  	%r205, %r204, 1;
	setp.eq.b32 	%p4, %r205, 1;
	not.pred 	%p5, %p4;
	add.s32 	%r206, %r12, %r333;
	mul.lo.s32 	%r207, %r206, 5;
	mul.wide.u32 	%rd16, %r207, 4;
	add.s64 	%rd6, %rd5, %rd16;
	@%p5 bra 	$L__BB0_9;
	ld.global.u32 	%r208, [%rd6];
	xor.b32  	%r338, %r338, %r208;
	ld.global.u32 	%r209, [%rd6+4];
	xor.b32  	%r337, %r337, %r209;
	ld.global.u32 	%r210, [%rd6+8];
	xor.b32  	%r336, %r336, %r210;
	ld.global.u32 	%r211, [%rd6+12];
	xor.b32  	%r335, %r335, %r211;
	ld.global.u32 	%r212, [%rd6+16];
	xor.b32  	%r334, %r334, %r212;
$L__BB0_9:
	and.b32  	%r214, %r204, 2;
	setp.eq.s32 	%p6, %r214, 0;
	@%p6 bra 	$L__BB0_11;
	ld.global.u32 	%r215, [%rd6+20];
	xor.b32  	%r338, %r338, %r215;
	ld.global.u32 	%r216, [%rd6+24];
	xor.b32  	%r337, %r337, %r216;
	ld.global.u32 	%r217, [%rd6+28];
	xor.b32  	%r336, %r336, %r217;
	ld.global.u32 	%r218, [%rd6+32];
	xor.b32  	%r335, %r335, %r218;
	ld.global.u32 	%r219, [%rd6+36];
	xor.b32  	%r334, %r334, %r219;
$L__BB0_11:
	and.b32  	%r221, %r204, 4;
	setp.eq.s32 	%p7, %r221, 0;
	@%p7 bra 	$L__BB0_13;
	ld.global.u32 	%r222, [%rd6+40];
	xor.b32  	%r338, %r338, %r222;
	ld.global.u32 	%r223, [%rd6+44];
	xor.b32  	%r337, %r337, %r223;
	ld.global.u32 	%r224, [%rd6+48];
	xor.b32  	%r336, %r336, %r224;
	ld.global.u32 	%r225, [%rd6+52];
	xor.b32  	%r335, %r335, %r225;
	ld.global.u32 	%r226, [%rd6+56];
	xor.b32  	%r334, %r334, %r226;
$L__BB0_13:
	and.b32  	%r228, %r204, 8;
	setp.eq.s32 	%p8, %r228, 0;
	@%p8 bra 	$L__BB0_15;
	ld.global.u32 	%r229, [%rd6+60];
	xor.b32  	%r338, %r338, %r229;
	ld.global.u32 	%r230, [%rd6+64];
	xor.b32  	%r337, %r337, %r230;
	ld.global.u32 	%r231, [%rd6+68];
	xor.b32  	%r336, %r336, %r231;
	ld.global.u32 	%r232, [%rd6+72];
	xor.b32  	%r335, %r335, %r232;
	ld.global.u32 	%r233, [%rd6+76];
	xor.b32  	%r334, %r334, %r233;
$L__BB0_15:
	and.b32  	%r235, %r204, 16;
	setp.eq.s32 	%p9, %r235, 0;
	@%p9 bra 	$L__BB0_17;
	ld.global.u32 	%r236, [%rd6+80];
	xor.b32  	%r338, %r338, %r236;
	ld.global.u32 	%r237, [%rd6+84];
	xor.b32  	%r337, %r337, %r237;
	ld.global.u32 	%r238, [%rd6+88];
	xor.b32  	%r336, %r336, %r238;
	ld.global.u32 	%r239, [%rd6+92];
	xor.b32  	%r335, %r335, %r239;
	ld.global.u32 	%r240, [%rd6+96];
	xor.b32  	%r334, %r334, %r240;
$L__BB0_17:
	and.b32  	%r242, %r204, 32;
	setp.eq.s32 	%p10, %r242, 0;
	@%p10 bra 	$L__BB0_19;
	ld.global.u32 	%r243, [%rd6+100];
	xor.b32  	%r338, %r338, %r243;
	ld.global.u32 	%r244, [%rd6+104];
	xor.b32  	%r337, %r337, %r244;
	ld.global.u32 	%r245, [%rd6+108];
	xor.b32  	%r336, %r336, %r245;
	ld.global.u32 	%r246, [%rd6+112];
	xor.b32  	%r335, %r335, %r246;
	ld.global.u32 	%r247, [%rd6+116];
	xor.b32  	%r334, %r334, %r247;
$L__BB0_19:
	and.b32  	%r249, %r204, 64;
	setp.eq.s32 	%p11, %r249, 0;
	@%p11 bra 	$L__BB0_21;
	ld.global.u32 	%r250, [%rd6+120];
	xor.b32  	%r338, %r338, %r250;
	ld.global.u32 	%r251, [%rd6+124];
	xor.b32  	%r337, %r337, %r251;
	ld.global.u32 	%r252, [%rd6+128];
	xor.b32  	%r336, %r336, %r252;
	ld.global.u32 	%r253, [%rd6+132];
	xor.b32  	%r335, %r335, %r253;
	ld.global.u32 	%r254, [%rd6+136];
	xor.b32  	%r334, %r334, %r254;
$L__BB0_21:
	and.b32  	%r256, %r204, 128;
	setp.eq.s32 	%p12, %r256, 0;
	@%p12 bra 	$L__BB0_23;
	ld.global.u32 	%r257, [%rd6+140];
	xor.b32  	%r338, %r338, %r257;
	ld.global.u32 	%r258, [%rd6+144];
	xor.b32  	%r337, %r337, %r258;
	ld.global.u32 	%r259, [%rd6+148];
	xor.b32  	%r336, %r336, %r259;
	ld.global.u32 	%r260, [%rd6+152];
	xor.b32  	%r335, %r335, %r260;
	ld.global.u32 	%r261, [%rd6+156];
	xor.b32  	%r334, %r334, %r261;
$L__BB0_23:
	and.b32  	%r263, %r204, 256;
	setp.eq.s32 	%p13, %r263, 0;
	@%p13 bra 	$L__BB0_25;
	ld.global.u32 	%r264, [%rd6+160];
	xor.b32  	%r338, %r338, %r264;
	ld.global.u32 	%r265, [%rd6+164];
	xor.b32  	%r337, %r337, %r265;
	ld.global.u32 	%r266, [%rd6+168];
	xor.b32  	%r336, %r336, %r266;
	ld.global.u32 	%r267, [%rd6+172];
	xor.b32  	%r335, %r335, %r267;
	ld.global.u32 	%r268, [%rd6+176];
	xor.b32  	%r334, %r334, %r268;
$L__BB0_25:
	and.b32  	%r270, %r204, 512;
	setp.eq.s32 	%p14, %r270, 0;
	@%p14 bra 	$L__BB0_27;
	ld.global.u32 	%r271, [%rd6+180];
	xor.b32  	%r338, %r338, %r271;
	ld.global.u32 	%r272, [%rd6+184];
	xor.b32  	%r337, %r337, %r272;
	ld.global.u32 	%r273, [%rd6+188];
	xor.b32  	%r336, %r336, %r273;
	ld.global.u32 	%r274, [%rd6+192];
	xor.b32  	%r335, %r335, %r274;
	ld.global.u32 	%r275, [%rd6+196];
	xor.b32  	%r334, %r334, %r275;
$L__BB0_27:
	and.b32  	%r277, %r204, 1024;
	setp.eq.s32 	%p15, %r277, 0;
	@%p15 bra 	$L__BB0_29;
	ld.global.u32 	%r278, [%rd6+200];
	xor.b32  	%r338, %r338, %r278;
	ld.global.u32 	%r279, [%rd6+204];
	xor.b32  	%r337, %r337, %r279;
	ld.global.u32 	%r280, [%rd6+208];
	xor.b32  	%r336, %r336, %r280;
	ld.global.u32 	%r281, [%rd6+212];
	xor.b32  	%r335, %r335, %r281;
	ld.global.u32 	%r282, [%rd6+216];
	xor.b32  	%r334, %r334, %r282;
$L__BB0_29:
	and.b32  	%r284, %r204, 2048;
	setp.eq.s32 	%p16, %r284, 0;
	@%p16 bra 	$L__BB0_31;
	ld.global.u32 	%r285, [%rd6+220];
	xor.b32  	%r338, %r338, %r285;
	ld.global.u32 	%r286, [%rd6+224];
	xor.b32  	%r337, %r337, %r286;
	ld.global.u32 	%r287, [%rd6+228];
	xor.b32  	%r336, %r336, %r287;
	ld.global.u32 	%r288, [%rd6+232];
	xor.b32  	%r335, %r335, %r288;
	ld.global.u32 	%r289, [%rd6+236];
	xor.b32  	%r334, %r334, %r289;
$L__BB0_31:
	and.b32  	%r291, %r204, 4096;
	setp.eq.s32 	%p17, %r291, 0;
	@%p17 bra 	$L__BB0_33;
	ld.global.u32 	%r292, [%rd6+240];
	xor.b32  	%r338, %r338, %r292;
	ld.global.u32 	%r293, [%rd6+244];
	xor.b32  	%r337, %r337, %r293;
	ld.global.u32 	%r294, [%rd6+248];
	xor.b32  	%r336, %r336, %r294;
	ld.global.u32 	%r295, [%rd6+252];
	xor.b32  	%r335, %r335, %r295;
	ld.global.u32 	%r296, [%rd6+256];
	xor.b32  	%r334, %r334, %r296;
$L__BB0_33:
	and.b32  	%r298, %r204, 8192;
	setp.eq.s32 	%p18, %r298, 0;
	@%p18 bra 	$L__BB0_35;
	ld.global.u32 	%r299, [%rd6+260];
	xor.b32  	%r338, %r338, %r299;
	ld.global.u32 	%r300, [%rd6+264];
	xor.b32  	%r337, %r337, %r300;
	ld.global.u32 	%r301, [%rd6+268];
	xor.b32  	%r336, %r336, %r301;
	ld.global.u32 	%r302, [%rd6+272];
	xor.b32  	%r335, %r335, %r302;
	ld.global.u32 	%r303, [%rd6+276];
	xor.b32  	%r334, %r334, %r303;
$L__BB0_35:
	and.b32  	%r305, %r204, 16384;
	setp.eq.s32 	%p19, %r305, 0;
	@%p19 bra 	$L__BB0_37;
	ld.global.u32 	%r306, [%rd6+280];
	xor.b32  	%r338, %r338, %r306;
	ld.global.u32 	%r307, [%rd6+284];
	xor.b32  	%r337, %r337, %r307;
	ld.global.u32 	%r308, [%rd6+288];
	xor.b32  	%r336, %r336, %r308;
	ld.global.u32 	%r309, [%rd6+292];
	xor.b32  	%r335, %r335, %r309;
	ld.global.u32 	%r310, [%rd6+296];
	xor.b32  	%r334, %r334, %r310;
$L__BB0_37:
	and.b32  	%r312, %r204, 32768;
	setp.eq.s32 	%p20, %r312, 0;
	@%p20 bra 	$L__BB0_39;
	ld.global.u32 	%r313, [%rd6+300];
	xor.b32  	%r338, %r338, %r313;
	ld.global.u32 	%r314, [%rd6+304];
	xor.b32  	%r337, %r337, %r314;
	ld.global.u32 	%r315, [%rd6+308];
	xor.b32  	%r336, %r336, %r315;
	ld.global.u32 	%r316, [%rd6+312];
	xor.b32  	%r335, %r335, %r316;
	ld.global.u32 	%r317, [%rd6+316];
	xor.b32  	%r334, %r334, %r317;
$L__BB0_39:
	add.s32 	%r333, %r333, 16;
	setp.ne.s32 	%p21, %r333, 32;
	@%p21 bra 	$L__BB0_7;
	mad.lo.s32 	%r318, %r327, -31, %r12;
	add.s32 	%r327, %r318, 1;
	setp.ne.s32 	%p22, %r327, 5;
	@%p22 bra 	$L__BB0_6;
	st.global.u32 	[%rd2+4], %r338;
	st.global.u32 	[%rd2+8], %r337;
	st.global.u32 	[%rd2+12], %r336;
	st.global.u32 	[%rd2+16], %r335;
	st.global.u32 	[%rd2+20], %r334;
	add.s32 	%r321, %r321, 1;
	setp.lt.u32 	%p23, %r321, %r3;
	@%p23 bra 	$L__BB0_5;
$L__BB0_42:
	shr.u64 	%rd7, %rd18, 2;
	add.s32 	%r320, %r320, 1;
	setp.gt.u64 	%p24, %rd18, 3;
	mov.u64 	%rd18, %rd7;
	@%p24 bra 	$L__BB0_3;
$L__BB0_43:
	mov.b32 	%r319, 0;
	st.global.v2.u32 	[%rd2+24], {%r319, %r319};
	st.global.u32 	[%rd2+32], %r319;
	mov.b64 	%rd17, 0;
	st.global.u64 	[%rd2+40], %rd17;
$L__BB0_44:
	ret;

}
	// .globl	_Z24ransac_homography_kernelPfS_iS_PiS_P17curandStateXORWOW
.visible .entry _Z24ransac_homography_kernelPfS_iS_PiS_P17curandStateXORWOW(
	.param .u64 .ptr .align 1 _Z24ransac_homography_kernelPfS_iS_PiS_P17curandStateXORWOW_param_0,
	.param .u64 .ptr .align 1 _Z24ransac_homography_kernelPfS_iS_PiS_P17curandStateXORWOW_param_1,
	.param .u32 _Z24ransac_homography_kernelPfS_iS_PiS_P17curandStateXORWOW_param_2,
	.param .u64 .ptr .align 1 _Z24ransac_homography_kernelPfS_iS_PiS_P17curandStateXORWOW_param_3,
	.param .u64 .ptr .align 1 _Z24ransac_homography_kernelPfS_iS_PiS_P17curandStateXORWOW_param_4,
	.param .u64 .ptr .align 1 _Z24ransac_homography_kernelPfS_iS_PiS_P17curandStateXORWOW_param_5,
	.param .u64 .ptr .align 1 _Z24ransac_homography_kernelPfS_iS_PiS_P17curandStateXORWOW_param_6
)
{
	.local .align 16 .b8 	__local_depot1[624];
	.reg .b64 	%SP;
	.reg .b64 	%SPL;
	.reg .pred 	%p<128>;
	.reg .b32 	%r<249>;
	.reg .b32 	%f<987>;
	.reg .b64 	%rd<58>;
	.reg .b64 	%fd<2>;

	mov.u64 	%SPL, __local_depot1;
	ld.param.u64 	%rd19, [_Z24ransac_homography_kernelPfS_iS_PiS_P17curandStateXORWOW_param_0];
	ld.param.u64 	%rd20, [_Z24ransac_homography_kernelPfS_iS_PiS_P17curandStateXORWOW_param_1];
	ld.param.u32 	%r90, [_Z24ransac_homography_kernelPfS_iS_PiS_P17curandStateXORWOW_param_2];
	ld.param.u64 	%rd18, [_Z24ransac_homography_kernelPfS_iS_PiS_P17curandStateXORWOW_param_6];
	cvta.to.global.u64 	%rd1, %rd20;
	cvta.to.global.u64 	%rd2, %rd19;
	add.u64 	%rd3, %SPL, 0;
	add.u64 	%rd4, %SPL, 288;
	mov.u32 	%r91, %ctaid.x;
	mov.u32 	%r92, %ntid.x;
	mov.u32 	%r93, %tid.x;
	mad.lo.s32 	%r1, %r91, %r92, %r93;
	setp.gt.s32 	%p2, %r1, 1999;
	@%p2 bra 	$L__BB1_76;
	cvta.to.global.u64 	%rd23, %rd18;
	mul.wide.s32 	%rd24, %r1, 48;
	add.s64 	%rd5, %rd23, %rd24;
	ld.global.v2.u32 	{%r2, %r3}, [%rd5];
	ld.global.v2.u32 	{%r211, %r217}, [%rd5+8];
	ld.global.v2.u32 	{%r216, %r215}, [%rd5+16];
	ld.global.v2.u32 	{%r8, %r9}, [%rd5+24];
	ld.global.f32 	%f1, [%rd5+32];
	ld.global.f64 	%fd1, [%rd5+40];
	setp.gt.s32 	%p3, %r90, 15;
	@%p3 bra 	$L__BB1_77;
	shl.b32 	%r10, %r1, 2;
	add.s32 	%r218, %r2, 362437;
	shr.u32 	%r95, %r3, 2;
	xor.b32  	%r96, %r95, %r3;
	shl.b32 	%r97, %r96, 1;
	shl.b32 	%r98, %r215, 4;
	xor.b32  	%r99, %r97, %r98;
	xor.b32  	%r100, %r99, %r96;
	xor.b32  	%r214, %r100, %r215;
	add.s32 	%r101, %r214, %r218;
	rem.u32 	%r231, %r101, %r90;
	mov.b32 	%r205, 0;
$L__BB1_3:
	mov.u32 	%r219, %r217;
	mov.u32 	%r217, %r216;
	mov.u32 	%r216, %r215;
	mov.u32 	%r215, %r214;
	mov.u32 	%r23, %r205;
	shr.u32 	%r102, %r211, 2;
	xor.b32  	%r103, %r102, %r211;
	shl.b32 	%r104, %r215, 4;
	shl.b32 	%r105, %r103, 1;
	xor.b32  	%r106, %r105, %r104;
	xor.b32  	%r107, %r106, %r103;
	xor.b32  	%r214, %r107, %r215;
	add.s32 	%r218, %r218, 362437;
	add.s32 	%r108, %r214, %r218;
	rem.u32 	%r230, %r108, %r90;
	setp.eq.s32 	%p4, %r230, %r231;
	add.s32 	%r205, %r23, 1;
	setp.lt.u32 	%p5, %r23, 49;
	and.pred  	%p6, %p4, %p5;
	mov.u32 	%r211, %r219;
	@%p6 bra 	$L__BB1_3;
	setp.lt.u32 	%p7, %r23, 49;
	@%p7 bra 	$L__BB1_6;
	add.s32 	%r109, %r10, 1;
	rem.s32 	%r230, %r109, %r90;
$L__BB1_6:
	mov.b32 	%r213, 0;
$L__BB1_7:
	mov.u32 	%r227, %r217;
	mov.u32 	%r217, %r216;
	mov.u32 	%r216, %r215;
	mov.u32 	%r215, %r214;
	mov.u32 	%r36, %r213;
	shr.u32 	%r111, %r219, 2;
	xor.b32  	%r112, %r111, %r219;
	shl.b32 	%r113, %r215, 4;
	shl.b32 	%r114, %r112, 1;
	xor.b32  	%r115, %r114, %r113;
	xor.b32  	%r116, %r115, %r112;
	xor.b32  	%r214, %r116, %r215;
	add.s32 	%r218, %r218, 362437;
	add.s32 	%r117, %r214, %r218;
	rem.u32 	%r229, %r117, %r90;
	setp.eq.s32 	%p8, %r229, %r231;
	setp.eq.s32 	%p9, %r229, %r230;
	or.pred  	%p10, %p8, %p9;
	add.s32 	%r213, %r36, 1;
	setp.lt.u32 	%p11, %r36, 49;
	and.pred  	%p12, %p10, %p11;
	mov.u32 	%r219, %r227;
	@%p12 bra 	$L__BB1_7;
	setp.lt.u32 	%p13, %r36, 49;
	@%p13 bra 	$L__BB1_10;
	add.s32 	%r119, %r10, 2;
	rem.s32 	%r229, %r119, %r90;
$L__BB1_10:
	mov.b32 	%r221, 0;
$L__BB1_11:
	mov.u32 	%r232, %r217;
	mov.u32 	%r217, %r216;
	mov.u32 	%r216, %r215;
	mov.u32 	%r215, %r214;
	mov.u32 	%r49, %r221;
	shr.u32 	%r121, %r227, 2;
	xor.b32  	%r122, %r121, %r227;
	shl.b32 	%r123, %r215, 4;
	shl.b32 	%r124, %r122, 1;
	xor.b32  	%r125, %r124, %r123;
	xor.b32  	%r126, %r125, %r122;
	xor.b32  	%r214, %r126, %r215;
	add.s32 	%r218, %r218, 362437;
	add.s32 	%r127, %r214, %r218;
	rem.u32 	%r228, %r127, %r90;
	setp.eq.s32 	%p14, %r228, %r231;
	setp.eq.s32 	%p15, %r228, %r230;
	or.pred  	%p16, %p14, %p15;
	setp.eq.s32 	%p17, %r228, %r229;
	or.pred  	%p18, %p16, %p17;
	add.s32 	%r221, %r49, 1;
	setp.lt.u32 	%p19, %r49, 49;
	and.pred  	%p20, %p18, %p19;
	mov.u32 	%r227, %r232;
	@%p20 bra 	$L__BB1_11;
	setp.lt.u32 	%p21, %r49, 49;
	@%p21 bra 	$L__BB1_14;
	add.s32 	%r129, %r10, 3;
	rem.s32 	%r228, %r129, %r90;
$L__BB1_14:
	shl.b32 	%r168, %r231, 1;
	mul.wide.s32 	%rd25, %r168, 4;
	add.s64 	%rd26, %rd2, %rd25;
	ld.global.f32 	%f2, [%rd26];
	ld.global.f32 	%f3, [%rd26+4];
	add.s64 	%rd27, %rd1, %rd25;
	ld.global.f32 	%f4, [%rd27];
	ld.global.f32 	%f5, [%rd27+4];
	shl.b32 	%r169, %r230, 1;
	mul.wide.s32 	%rd28, %r169, 4;
	add.s64 	%rd29, %rd2, %rd28;
	ld.global.f32 	%f6, [%rd29];
	ld.global.f32 	%f7, [%rd29+4];
	add.s64 	%rd30, %rd1, %rd28;
	ld.global.f32 	%f8, [%rd30];
	ld.global.f32 	%f9, [%rd30+4];
	shl.b32 	%r170, %r229, 1;
	mul.wide.s32 	%rd31, %r170, 4;
	add.s64 	%rd32, %rd2, %rd31;
	ld.global.f32 	%f10, [%rd32];
	ld.global.f32 	%f11, [%rd32+4];
	add.s64 	%rd33, %rd1, %rd31;
	ld.global.f32 	%f12, [%rd33];
	ld.global.f32 	%f13, [%rd33+4];
	shl.b32 	%r171, %r228, 1;
	mul.wide.s32 	%rd34, %r171, 4;
	add.s64 	%rd35, %rd2, %rd34;
	ld.global.f32 	%f14, [%rd35];
	ld.global.f32 	%f15, [%rd35+4];
	add.s64 	%rd36, %rd1, %rd34;
	ld.global.f32 	%f16, [%rd36];
	ld.global.f32 	%f17, [%rd36+4];
	sub.f32 	%f274, %f2, %f6;
	sub.f32 	%f275, %f3, %f7;
	sub.f32 	%f276, %f4, %f8;
	sub.f32 	%f277, %f5, %f9;
	mul.f32 	%f278, %f275, %f275;
	fma.rn.f32 	%f279, %f274, %f274, %f278;
	mul.f32 	%f280, %f277, %f277;
	fma.rn.f32 	%f281, %f276, %f276, %f280;
	min.f32 	%f283, %f279, %f281;
	setp.lt.f32 	%p22, %f283, 0f40A00000;
	@%p22 bra 	$L__BB1_78;
	sub.f32 	%f285, %f2, %f10;
	sub.f32 	%f286, %f3, %f11;
	sub.f32 	%f287, %f4, %f12;
	sub.f32 	%f288, %f5, %f13;
	mul.f32 	%f289, %f286, %f286;
	fma.rn.f32 	%f290, %f285, %f285, %f289;
	mul.f32 	%f291, %f288, %f288;
	fma.rn.f32 	%f292, %f287, %f287, %f291;
	min.f32 	%f294, %f290, %f292;
	setp.lt.f32 	%p23, %f294, 0f40A00000;
	@%p23 bra 	$L__BB1_78;
	sub.f32 	%f18, %f2, %f14;
	sub.f32 	%f19, %f3, %f15;
	sub.f32 	%f20, %f4, %f16;
	sub.f32 	%f21, %f5, %f17;
	mul.f32 	%f296, %f19, %f19;
	fma.rn.f32 	%f297, %f18, %f18, %f296;
	mul.f32 	%f298, %f21, %f21;
	fma.rn.f32 	%f299, %f20, %f20, %f298;
	min.f32 	%f301, %f297, %f299;
	setp.lt.f32 	%p24, %f301, 0f40A00000;
	@%p24 bra 	$L__BB1_78;
	sub.f32 	%f303, %f6, %f10;
	sub.f32 	%f304, %f7, %f11;
	sub.f32 	%f305, %f8, %f12;
	sub.f32 	%f306, %f9, %f13;
	mul.f32 	%f307, %f304, %f304;
	fma.rn.f32 	%f308, %f303, %f303, %f307;
	mul.f32 	%f309, %f306, %f306;
	fma.rn.f32 	%f310, %f305, %f305, %f309;
	min.f32 	%f312, %f308, %f310;
	setp.lt.f32 	%p25, %f312, 0f40A00000;
	@%p25 bra 	$L__BB1_78;
	sub.f32 	%f314, %f6, %f14;
	sub.f32 	%f315, %f7, %f15;
	sub.f32 	%f316, %f8, %f16;
	sub.f32 	%f317, %f9, %f17;
	mul.f32 	%f318, %f315, %f315;
	fma.rn.f32 	%f319, %f314, %f314, %f318;
	mul.f32 	%f320, %f317, %f317;
	fma.rn.f32 	%f321, %f316, %f316, %f320;
	min.f32 	%f323, %f319, %f321;
	setp.lt.f32 	%p26, %f323, 0f40A00000;
	@%p26 bra 	$L__BB1_78;
	sub.f32 	%f325, %f10, %f14;
	sub.f32 	%f326, %f11, %f15;
	sub.f32 	%f327, %f12, %f16;
	sub.f32 	%f328, %f13, %f17;
	mul.f32 	%f329, %f326, %f326;
	fma.rn.f32 	%f330, %f325, %f325, %f329;
	mul.f32 	%f331, %f328, %f328;
	fma.rn.f32 	%f332, %f327, %f327, %f331;
	min.f32 	%f334, %f330, %f332;
	setp.lt.f32 	%p27, %f334, 0f40A00000;
	@%p27 bra 	$L__BB1_78;
	sub.f32 	%f22, %f6, %f2;
	sub.f32 	%f23, %f7, %f3;
	sub.f32 	%f24, %f11, %f3;
	mul.f32 	%f336, %f22, %f24;
	sub.f32 	%f25, %f10, %f2;
	mul.f32 	%f337, %f23, %f25;
	sub.f32 	%f338, %f336, %f337;
	abs.f32 	%f339, %f338;
	setp.lt.f32 	%p28, %f339, 0f3F800000;
	@%p28 bra 	$L__BB1_78;
	sub.f32 	%f26, %f15, %f3;
	mul.f32 	%f341, %f22, %f26;
	sub.f32 	%f27, %f14, %f2;
	mul.f32 	%f342, %f23, %f27;
	sub.f32 	%f343, %f341, %f342;
	abs.f32 	%f344, %f343;
	setp.lt.f32 	%p29, %f344, 0f3F800000;
	@%p29 bra 	$L__BB1_78;
	mul.f32 	%f346, %f25, %f26;
	mul.f32 	%f347, %f24, %f27;
	sub.f32 	%f348, %f346, %f347;
	abs.f32 	%f349, %f348;
	setp.lt.f32 	%p30, %f349, 0f3F800000;
	@%p30 bra 	$L__BB1_78;
	sub.f32 	%f28, %f10, %f6;
	sub.f32 	%f29, %f11, %f7;
	sub.f32 	%f351, %f15, %f7;
	mul.f32 	%f352, %f28, %f351;
	sub.f32 	%f353, %f14, %f6;
	mul.f32 	%f354, %f29, %f353;
	sub.f32 	%f355, %f352, %f354;
	abs.f32 	%f356, %f355;
	setp.lt.f32 	%p31, %f356, 0f3F800000;
	@%p31 bra 	$L__BB1_78;
	sub.f32 	%f30, %f8, %f4;
	sub.f32 	%f31, %f9, %f5;
	sub.f32 	%f32, %f13, %f5;
	mul.f32 	%f358, %f30, %f32;
	sub.f32 	%f33, %f12, %f4;
	mul.f32 	%f359, %f31, %f33;
	sub.f32 	%f360, %f358, %f359;
	abs.f32 	%f361, %f360;
	setp.lt.f32 	%p32, %f361, 0f3F800000;
	@%p32 bra 	$L__BB1_78;
	sub.f32 	%f34, %f17, %f5;
	mul.f32 	%f363, %f30, %f34;
	sub.f32 	%f35, %f16, %f4;
	mul.f32 	%f364, %f31, %f35;
	sub.f32 	%f365, %f363, %f364;
	abs.f32 	%f366, %f365;
	setp.lt.f32 	%p33, %f366, 0f3F800000;
	@%p33 bra 	$L__BB1_78;
	mul.f32 	%f368, %f33, %f34;
	mul.f32 	%f369, %f32, %f35;
	sub.f32 	%f370, %f368, %f369;
	abs.f32 	%f371, %f370;
	setp.lt.f32 	%p34, %f371, 0f3F800000;
	@%p34 bra 	$L__BB1_78;
	sub.f32 	%f36, %f12, %f8;
	sub.f32 	%f37, %f13, %f9;
	sub.f32 	%f373, %f17, %f9;
	mul.f32 	%f374, %f36, %f373;
	sub.f32 	%f375, %f16, %f8;
	mul.f32 	%f376, %f37, %f375;
	sub.f32 	%f377, %f374, %f376;
	abs.f32 	%f378, %f377;
	setp.lt.f32 	%p35, %f378, 0f3F800000;
	@%p35 bra 	$L__BB1_78;
	mul.f32 	%f380, %f22, %f29;
	mul.f32 	%f381, %f23, %f28;
	setp.gt.f32 	%p36, %f380, %f381;
	sub.f32 	%f382, %f15, %f11;
	mul.f32 	%f383, %f28, %f382;
	sub.f32 	%f384, %f14, %f10;
	mul.f32 	%f385, %f29, %f384;
	setp.gt.f32 	%p37, %f383, %f385;
	xor.pred  	%p38, %p37, %p36;
	selp.u32 	%r172, 1, 0, %p38;
	mul.f32 	%f386, %f384, %f19;
	mul.f32 	%f387, %f382, %f18;
	setp.gt.f32 	%p39, %f386, %f387;
	xor.pred  	%p40, %p39, %p37;
	selp.u32 	%r173, 1, 0, %p40;
	add.s32 	%r174, %r172, %r173;
	mul.f32 	%f388, %f18, %f23;
	mul.f32 	%f389, %f19, %f22;
	setp.gt.f32 	%p41, %f388, %f389;
	xor.pred  	%p42, %p39, %p41;
	selp.u32 	%r175, 1, 0, %p42;
	add.s32 	%r176, %r174, %r175;
	setp.gt.u32 	%p43, %r176, 2;
	@%p43 bra 	$L__BB1_78;
	mul.f32 	%f391, %f30, %f37;
	mul.f32 	%f392, %f31, %f36;
	setp.gt.f32 	%p44, %f391, %f392;
	sub.f32 	%f393, %f17, %f13;
	mul.f32 	%f394, %f36, %f393;
	sub.f32 	%f395, %f16, %f12;
	mul.f32 	%f396, %f37, %f395;
	setp.gt.f32 	%p45, %f394, %f396;
	xor.pred  	%p46, %p45, %p44;
	selp.u32 	%r177, 1, 0, %p46;
	mul.f32 	%f397, %f395, %f21;
	mul.f32 	%f398, %f393, %f20;
	setp.gt.f32 	%p47, %f397, %f398;
	xor.pred  	%p48, %p47, %p45;
	selp.u32 	%r178, 1, 0, %p48;
	add.s32 	%r179, %r177, %r178;
	mul.f32 	%f399, %f20, %f31;
	mul.f32 	%f400, %f21, %f30;
	setp.gt.f32 	%p49, %f399, %f400;
	xor.pred  	%p50, %p47, %p49;
	selp.u32 	%r180, 1, 0, %p50;
	add.s32 	%r181, %r179, %r180;
	setp.gt.u32 	%p51, %r181, 2;
	@%p51 bra 	$L__BB1_78;
	add.f32 	%f401, %f2, 0f00000000;
	add.f32 	%f402, %f3, 0f00000000;
	add.f32 	%f403, %f401, %f6;
	add.f32 	%f404, %f402, %f7;
	add.f32 	%f405, %f403, %f10;
	add.f32 	%f406, %f404, %f11;
	add.f32 	%f407, %f405, %f14;
	add.f32 	%f408, %f406, %f15;
	mul.f32 	%f409, %f407, 0f3E800000;
	mul.f32 	%f410, %f408, 0f3E800000;
	sub.f32 	%f411, %f2, %f409;
	sub.f32 	%f412, %f3, %f410;
	mul.f32 	%f413, %f412, %f412;
	fma.rn.f32 	%f414, %f411, %f411, %f413;
	add.f32 	%f415, %f414, 0f00000000;
	sub.f32 	%f416, %f6, %f409;
	sub.f32 	%f417, %f7, %f410;
	mul.f32 	%f418, %f417, %f417;
	fma.rn.f32 	%f419, %f416, %f416, %f418;
	add.f32 	%f420, %f415, %f419;
	sub.f32 	%f421, %f10, %f409;
	sub.f32 	%f422, %f11, %f410;
	mul.f32 	%f423, %f422, %f422;
	fma.rn.f32 	%f424, %f421, %f421, %f423;
	add.f32 	%f425, %f420, %f424;
	sub.f32 	%f426, %f14, %f409;
	sub.f32 	%f427, %f15, %f410;
	mul.f32 	%f428, %f427, %f427;
	fma.rn.f32 	%f429, %f426, %f426, %f428;
	add.f32 	%f430, %f425, %f429;
	mul.f32 	%f431, %f430, 0f3E800000;
	sqrt.rn.f32 	%f432, %f431;
	setp.lt.f32 	%p52, %f432, 0f2EDBE6FF;
	mov.f32 	%f433, 0f3FB504F3;
	div.rn.f32 	%f434, %f433, %f432;
	selp.f32 	%f38, 0f3FB504F3, %f434, %p52;
	mul.f32 	%f39, %f38, %f411;
	mul.f32 	%f40, %f38, %f412;
	mul.f32 	%f41, %f38, %f416;
	mul.f32 	%f42, %f38, %f417;
	mul.f32 	%f43, %f38, %f421;
	mul.f32 	%f44, %f38, %f422;
	mul.f32 	%f45, %f38, %f426;
	mul.f32 	%f46, %f38, %f427;
	neg.f32 	%f435, %f409;
	mul.f32 	%f47, %f38, %f435;
	neg.f32 	%f48, %f410;
	add.f32 	%f436, %f4, 0f00000000;
	add.f32 	%f437, %f5, 0f00000000;
	add.f32 	%f438, %f436, %f8;
	add.f32 	%f439, %f437, %f9;
	add.f32 	%f440, %f438, %f12;
	add.f32 	%f441, %f439, %f13;
	add.f32 	%f442, %f440, %f16;
	add.f32 	%f443, %f441, %f17;
	mul.f32 	%f444, %f442, 0f3E800000;
	mul.f32 	%f445, %f443, 0f3E800000;
	sub.f32 	%f446, %f4, %f444;
	sub.f32 	%f447, %f5, %f445;
	mul.f32 	%f448, %f447, %f447;
	fma.rn.f32 	%f449, %f446, %f446, %f448;
	add.f32 	%f450, %f449, 0f00000000;
	sub.f32 	%f451, %f8, %f444;
	sub.f32 	%f452, %f9, %f445;
	mul.f32 	%f453, %f452, %f452;
	fma.rn.f32 	%f454, %f451, %f451, %f453;
	add.f32 	%f455, %f450, %f454;
	sub.f32 	%f456, %f12, %f444;
	sub.f32 	%f457, %f13, %f445;
	mul.f32 	%f458, %f457, %f457;
	fma.rn.f32 	%f459, %f456, %f456, %f458;
	add.f32 	%f460, %f455, %f459;
	sub.f32 	%f461, %f16, %f444;
	sub.f32 	%f462, %f17, %f445;
	mul.f32 	%f463, %f462, %f462;
	fma.rn.f32 	%f464, %f461, %f461, %f463;
	add.f32 	%f465, %f460, %f464;
	mul.f32 	%f466, %f465, 0f3E800000;
	sqrt.rn.f32 	%f467, %f466;
	setp.lt.f32 	%p53, %f467, 0f2EDBE6FF;
	div.rn.f32 	%f468, %f433, %f467;
	selp.f32 	%f49, 0f3FB504F3, %f468, %p53;
	mul.f32 	%f50, %f49, %f447;
	mul.f32 	%f51, %f49, %f452;
	mul.f32 	%f52, %f49, %f457;
	mul.f32 	%f53, %f49, %f462;
	neg.f32 	%f469, %f444;
	mul.f32 	%f54, %f49, %f469;
	neg.f32 	%f470, %f445;
	mul.f32 	%f55, %f49, %f470;
	neg.f32 	%f471, %f39;
	mov.f32 	%f472, 0f00000000;
	st.local.v4.f32 	[%rd3], {%f472, %f472, %f472, %f471};
	neg.f32 	%f473, %f40;
	mul.f32 	%f56, %f39, %f50;
	mul.f32 	%f57, %f40, %f50;
	mov.f32 	%f474, 0fBF800000;
	st.local.v4.f32 	[%rd3+16], {%f473, %f474, %f56, %f57};
	mov.f32 	%f475, 0f3F800000;
	st.local.v4.f32 	[%rd3+32], {%f50, %f39, %f40, %f475};
	neg.f32 	%f476, %f446;
	mul.f32 	%f58, %f49, %f476;
	mul.f32 	%f59, %f39, %f58;
	st.local.v4.f32 	[%rd3+48], {%f472, %f472, %f472, %f59};
	mul.f32 	%f60, %f40, %f58;
	st.local.v4.f32 	[%rd3+64], {%f60, %f58, %f472, %f472};
	neg.f32 	%f477, %f41;
	neg.f32 	%f478, %f42;
	st.local.v4.f32 	[%rd3+80], {%f472, %f477, %f478, %f474};
	mul.f32 	%f61, %f41, %f51;
	mul.f32 	%f62, %f42, %f51;
	st.local.v4.f32 	[%rd3+96], {%f61, %f62, %f51, %f41};
	st.local.v4.f32 	[%rd3+112], {%f42, %f475, %f472, %f472};
	neg.f32 	%f479, %f451;
	mul.f32 	%f63, %f49, %f479;
	mul.f32 	%f64, %f41, %f63;
	mul.f32 	%f65, %f42, %f63;
	st.local.v4.f32 	[%rd3+128], {%f472, %f64, %f65, %f63};
	neg.f32 	%f480, %f43;
	st.local.v4.f32 	[%rd3+144], {%f472, %f472, %f472, %f480};
	neg.f32 	%f481, %f44;
	mul.f32 	%f66, %f43, %f52;
	mul.f32 	%f67, %f44, %f52;
	st.local.v4.f32 	[%rd3+160], {%f481, %f474, %f66, %f67};
	st.local.v4.f32 	[%rd3+176], {%f52, %f43, %f44, %f475};
	neg.f32 	%f482, %f456;
	mul.f32 	%f68, %f49, %f482;
	mul.f32 	%f69, %f43, %f68;
	st.local.v4.f32 	[%rd3+192], {%f472, %f472, %f472, %f69};
	mul.f32 	%f70, %f44, %f68;
	st.local.v4.f32 	[%rd3+208], {%f70, %f68, %f472, %f472};
	neg.f32 	%f483, %f45;
	neg.f32 	%f484, %f46;
	st.local.v4.f32 	[%rd3+224], {%f472, %f483, %f484, %f474};
	mul.f32 	%f71, %f45, %f53;
	mul.f32 	%f72, %f46, %f53;
	st.local.v4.f32 	[%rd3+240], {%f71, %f72, %f53, %f45};
	st.local.v4.f32 	[%rd3+256], {%f46, %f475, %f472, %f472};
	neg.f32 	%f485, %f461;
	mul.f32 	%f73, %f49, %f485;
	mul.f32 	%f74, %f45, %f73;
	mul.f32 	%f75, %f46, %f73;
	st.local.v4.f32 	[%rd3+272], {%f472, %f74, %f75, %f73};
	mov.b32 	%r238, 0;
$L__BB1_31:
	mul.wide.u32 	%rd37, %r238, 36;
	add.s64 	%rd38, %rd4, %rd37;
	mul.wide.u32 	%rd39, %r238, 4;
	add.s64 	%rd40, %rd3, %rd39;
	ld.local.f32 	%f486, [%rd40];
	fma.rn.f32 	%f487, %f486, 0f00000000, 0f00000000;
	ld.local.f32 	%f488, [%rd40+36];
	fma.rn.f32 	%f489, %f488, %f39, %f487;
	ld.local.f32 	%f490, [%rd40+72];
	fma.rn.f32 	%f491, %f490, 0f00000000, %f489;
	ld.local.f32 	%f492, [%rd40+108];
	fma.rn.f32 	%f493, %f492, %f41, %f491;
	ld.local.f32 	%f494, [%rd40+144];
	fma.rn.f32 	%f495, %f494, 0f00000000, %f493;
	ld.local.f32 	%f496, [%rd40+180];
	fma.rn.f32 	%f497, %f496, %f43, %f495;
	ld.local.f32 	%f498, [%rd40+216];
	fma.rn.f32 	%f499, %f498, 0f00000000, %f497;
	ld.local.f32 	%f500, [%rd40+252];
	fma.rn.f32 	%f501, %f500, %f45, %f499;
	st.local.f32 	[%rd38], %f501;
	fma.rn.f32 	%f502, %f488, %f40, %f487;
	fma.rn.f32 	%f503, %f490, 0f00000000, %f502;
	fma.rn.f32 	%f504, %f492, %f42, %f503;
	fma.rn.f32 	%f505, %f494, 0f00000000, %f504;
	fma.rn.f32 	%f506, %f496, %f44, %f505;
	fma.rn.f32 	%f507, %f498, 0f00000000, %f506;
	fma.rn.f32 	%f508, %f500, %f46, %f507;
	st.local.f32 	[%rd38+4], %f508;
	add.f32 	%f509, %f487, %f488;
	fma.rn.f32 	%f510, %f490, 0f00000000, %f509;
	add.f32 	%f511, %f510, %f492;
	fma.rn.f32 	%f512, %f494, 0f00000000, %f511;
	add.f32 	%f513, %f512, %f496;
	fma.rn.f32 	%f514, %f498, 0f00000000, %f513;
	add.f32 	%f515, %f514, %f500;
	st.local.f32 	[%rd38+8], %f515;
	mul.f32 	%f516, %f39, %f486;
	mov.f32 	%f517, 0f00000000;
	sub.f32 	%f518, %f517, %f516;
	fma.rn.f32 	%f519, %f488, 0f00000000, %f518;
	mul.f32 	%f520, %f41, %f490;
	sub.f32 	%f521, %f519, %f520;
	fma.rn.f32 	%f522, %f492, 0f00000000, %f521;
	mul.f32 	%f523, %f43, %f494;
	sub.f32 	%f524, %f522, %f523;
	fma.rn.f32 	%f525, %f496, 0f00000000, %f524;
	mul.f32 	%f526, %f45, %f498;
	sub.f32 	%f527, %f525, %f526;
	fma.rn.f32 	%f528, %f500, 0f00000000, %f527;
	st.local.f32 	[%rd38+12], %f528;
	mul.f32 	%f529, %f40, %f486;
	sub.f32 	%f530, %f517, %f529;
	fma.rn.f32 	%f531, %f488, 0f00000000, %f530;
	mul.f32 	%f532, %f42, %f490;
	sub.f32 	%f533, %f531, %f532;
	fma.rn.f32 	%f534, %f492, 0f00000000, %f533;
	mul.f32 	%f535, %f44, %f494;
	sub.f32 	%f536, %f534, %f535;
	fma.rn.f32 	%f537, %f496, 0f00000000, %f536;
	mul.f32 	%f538, %f46, %f498;
	sub.f32 	%f539, %f537, %f538;
	fma.rn.f32 	%f540, %f500, 0f00000000, %f539;
	st.local.f32 	[%rd38+16], %f540;
	sub.f32 	%f541, %f517, %f486;
	fma.rn.f32 	%f542, %f488, 0f00000000, %f541;
	sub.f32 	%f543, %f542, %f490;
	fma.rn.f32 	%f544, %f492, 0f00000000, %f543;
	sub.f32 	%f545, %f544, %f494;
	fma.rn.f32 	%f546, %f496, 0f00000000, %f545;
	sub.f32 	%f547, %f546, %f498;
	fma.rn.f32 	%f548, %f500, 0f00000000, %f547;
	st.local.f32 	[%rd38+20], %f548;
	fma.rn.f32 	%f549, %f486, %f56, 0f00000000;
	fma.rn.f32 	%f550, %f488, %f59, %f549;
	fma.rn.f32 	%f551, %f490, %f61, %f550;
	fma.rn.f32 	%f552, %f492, %f64, %f551;
	fma.rn.f32 	%f553, %f494, %f66, %f552;
	fma.rn.f32 	%f554, %f496, %f69, %f553;
	fma.rn.f32 	%f555, %f498, %f71, %f554;
	fma.rn.f32 	%f556, %f500, %f74, %f555;
	st.local.f32 	[%rd38+24], %f556;
	fma.rn.f32 	%f557, %f486, %f57, 0f00000000;
	fma.rn.f32 	%f558, %f488, %f60, %f557;
	fma.rn.f32 	%f559, %f490, %f62, %f558;
	fma.rn.f32 	%f560, %f492, %f65, %f559;
	fma.rn.f32 	%f561, %f494, %f67, %f560;
	fma.rn.f32 	%f562, %f496, %f70, %f561;
	fma.rn.f32 	%f563, %f498, %f72, %f562;
	fma.rn.f32 	%f564, %f500, %f75, %f563;
	st.local.f32 	[%rd38+28], %f564;
	fma.rn.f32 	%f565, %f486, %f50, 0f00000000;
	fma.rn.f32 	%f566, %f488, %f58, %f565;
	fma.rn.f32 	%f567, %f490, %f51, %f566;
	fma.rn.f32 	%f568, %f492, %f63, %f567;
	fma.rn.f32 	%f569, %f494, %f52, %f568;
	fma.rn.f32 	%f570, %f496, %f68, %f569;
	fma.rn.f32 	%f571, %f498, %f53, %f570;
	fma.rn.f32 	%f572, %f500, %f73, %f571;
	st.local.f32 	[%rd38+32], %f572;
	add.s32 	%r238, %r238, 1;
	setp.ne.s32 	%p54, %r238, 9;
	@%p54 bra 	$L__BB1_31;
	ld.local.f32 	%f76, [%rd4+4];
	ld.local.f32 	%f77, [%rd4+8];
	ld.local.f32 	%f78, [%rd4+12];
	ld.local.f32 	%f79, [%rd4+16];
	ld.local.f32 	%f80, [%rd4+20];
	ld.local.f32 	%f81, [%rd4+24];
	ld.local.f32 	%f82, [%rd4+28];
	ld.local.f32 	%f83, [%rd4+32];
	ld.local.f32 	%f575, [%rd4];
	ld.local.f32 	%f84, [%rd4+36];
	ld.local.f32 	%f85, [%rd4+44];
	ld.local.f32 	%f86, [%rd4+48];
	ld.local.f32 	%f87, [%rd4+52];
	ld.local.f32 	%f88, [%rd4+56];
	ld.local.f32 	%f89, [%rd4+60];
	ld.local.f32 	%f90, [%rd4+64];
	ld.local.f32 	%f91, [%rd4+68];
	ld.local.f32 	%f576, [%rd4+40];
	ld.local.f32 	%f92, [%rd4+72];
	ld.local.f32 	%f93, [%rd4+76];
	ld.local.f32 	%f94, [%rd4+84];
	ld.local.f32 	%f95, [%rd4+88];
	ld.local.f32 	%f96, [%rd4+92];
	ld.local.f32 	%f97, [%rd4+96];
	ld.local.f32 	%f98, [%rd4+100];
	ld.local.f32 	%f99, [%rd4+104];
	ld.local.f32 	%f577, [%rd4+80];
	ld.local.f32 	%f100, [%rd4+108];
	ld.local.f32 	%f101, [%rd4+112];
	ld.local.f32 	%f102, [%rd4+116];
	ld.local.f32 	%f103, [%rd4+124];
	ld.local.f32 	%f104, [%rd4+128];
	ld.local.f32 	%f105, [%rd4+132];
	ld.local.f32 	%f106, [%rd4+136];
	ld.local.f32 	%f107, [%rd4+140];
	ld.local.f32 	%f578, [%rd4+120];
	ld.local.f32 	%f108, [%rd4+144];
	ld.local.f32 	%f109, [%rd4+148];
	ld.local.f32 	%f110, [%rd4+152];
	ld.local.f32 	%f111, [%rd4+156];
	ld.local.f32 	%f112, [%rd4+164];
	ld.local.f32 	%f113, [%rd4+168];
	ld.local.f32 	%f114, [%rd4+172];
	ld.local.f32 	%f115, [%rd4+176];
	ld.local.f32 	%f579, [%rd4+160];
	ld.local.f32 	%f116, [%rd4+180];
	ld.local.f32 	%f117, [%rd4+184];
	ld.local.f32 	%f118, [%rd4+188];
	ld.local.f32 	%f119, [%rd4+192];
	ld.local.f32 	%f120, [%rd4+196];
	ld.local.f32 	%f121, [%rd4+204];
	ld.local.f32 	%f122, [%rd4+208];
	ld.local.f32 	%f123, [%rd4+212];
	ld.local.f32 	%f580, [%rd4+200];
	ld.local.f32 	%f124, [%rd4+216];
	ld.local.f32 	%f125, [%rd4+220];
	ld.local.f32 	%f126, [%rd4+224];
	ld.local.f32 	%f127, [%rd4+228];
	ld.local.f32 	%f128, [%rd4+232];
	ld.local.f32 	%f129, [%rd4+236];
	ld.local.f32 	%f130, [%rd4+244];
	ld.local.f32 	%f131, [%rd4+248];
	ld.local.f32 	%f581, [%rd4+240];
	ld.local.f32 	%f132, [%rd4+252];
	ld.local.f32 	%f133, [%rd4+256];
	ld.local.f32 	%f134, [%rd4+260];
	ld.local.f32 	%f135, [%rd4+264];
	ld.local.f32 	%f136, [%rd4+268];
	ld.local.f32 	%f137, [%rd4+272];
	ld.local.f32 	%f138, [%rd4+276];
	ld.local.f32 	%f139, [%rd4+284];
	ld.local.f32 	%f582, [%rd4+280];
	ld.local.f32 	%f140, [%rd4+288];
	ld.local.f32 	%f141, [%rd4+292];
	ld.local.f32 	%f142, [%rd4+296];
	ld.local.f32 	%f143, [%rd4+300];
	ld.local.f32 	%f144, [%rd4+304];
	ld.local.f32 	%f145, [%rd4+308];
	ld.local.f32 	%f146, [%rd4+312];
	ld.local.f32 	%f147, [%rd4+316];
	ld.local.f32 	%f583, [%rd4+320];
	add.f32 	%f148, %f575, 0f358637BD;
	add.f32 	%f149, %f576, 0f358637BD;
	add.f32 	%f150, %f577, 0f358637BD;
	add.f32 	%f151, %f578, 0f358637BD;
	add.f32 	%f152, %f579, 0f358637BD;
	add.f32 	%f153, %f580, 0f358637BD;
	add.f32 	%f154, %f581, 0f358637BD;
	add.f32 	%f155, %f582, 0f358637BD;
	add.f32 	%f156, %f583, 0f358637BD;
	mov.b32 	%r239, 0;
	mov.f32 	%f947, 0f3F800000;
	mov.f32 	%f939, 0f3DCCCCCD;
	mov.f32 	%f940, %f939;
	mov.f32 	%f941, %f939;
	mov.f32 	%f942, %f939;
	mov.f32 	%f943, %f939;
	mov.f32 	%f944, %f939;
	mov.f32 	%f945, %f939;
	mov.f32 	%f946, %f939;
$L__BB1_33:
	mov.b32 	%r240, 0;
	mov.f32 	%f948, 0f00000000;
	mov.f32 	%f949, %f948;
	mov.f32 	%f950, %f948;
	mov.f32 	%f951, %f948;
	mov.f32 	%f952, %f948;
	mov.f32 	%f953, %f948;
	mov.f32 	%f954, %f948;
	mov.f32 	%f955, %f948;
$L__BB1_34:
	mul.f32 	%f585, %f76, %f948;
	sub.f32 	%f586, %f939, %f585;
	mul.f32 	%f587, %f77, %f949;
	sub.f32 	%f588, %f586, %f587;
	mul.f32 	%f589, %f78, %f950;
	sub.f32 	%f590, %f588, %f589;
	mul.f32 	%f591, %f79, %f951;
	sub.f32 	%f592, %f590, %f591;
	mul.f32 	%f593, %f80, %f952;
	sub.f32 	%f594, %f592, %f593;
	mul.f32 	%f595, %f81, %f953;
	sub.f32 	%f596, %f594, %f595;
	mul.f32 	%f597, %f82, %f954;
	sub.f32 	%f598, %f596, %f597;
	mul.f32 	%f599, %f83, %f955;
	sub.f32 	%f600, %f598, %f599;
	div.rn.f32 	%f174, %f600, %f148;
	mul.f32 	%f601, %f84, %f174;
	sub.f32 	%f602, %f940, %f601;
	mul.f32 	%f603, %f85, %f949;
	sub.f32 	%f604, %f602, %f603;
	mul.f32 	%f605, %f86, %f950;
	sub.f32 	%f606, %f604, %f605;
	mul.f32 	%f607, %f87, %f951;
	sub.f32 	%f608, %f606, %f607;
	mul.f32 	%f609, %f88, %f952;
	sub.f32 	%f610, %f608, %f609;
	mul.f32 	%f611, %f89, %f953;
	sub.f32 	%f612, %f610, %f611;
	mul.f32 	%f613, %f90, %f954;
	sub.f32 	%f614, %f612, %f613;
	mul.f32 	%f615, %f91, %f955;
	sub.f32 	%f616, %f614, %f615;
	div.rn.f32 	%f948, %f616, %f149;
	mul.f32 	%f617, %f92, %f174;
	sub.f32 	%f618, %f941, %f617;
	mul.f32 	%f619, %f93, %f948;
	sub.f32 	%f620, %f618, %f619;
	mul.f32 	%f621, %f94, %f950;
	sub.f32 	%f622, %f620, %f621;
	mul.f32 	%f623, %f95, %f951;
	sub.f32 	%f624, %f622, %f623;
	mul.f32 	%f625, %f96, %f952;
	sub.f32 	%f626, %f624, %f625;
	mul.f32 	%f627, %f97, %f953;
	sub.f32 	%f628, %f626, %f627;
	mul.f32 	%f629, %f98, %f954;
	sub.f32 	%f630, %f628, %f629;
	mul.f32 	%f631, %f99, %f955;
	sub.f32 	%f632, %f630, %f631;
	div.rn.f32 	%f949, %f632, %f150;
	mul.f32 	%f633, %f100, %f174;
	sub.f32 	%f634, %f942, %f633;
	mul.f32 	%f635, %f101, %f948;
	sub.f32 	%f636, %f634, %f635;
	mul.f32 	%f637, %f102, %f949;
	sub.f32 	%f638, %f636, %f637;
	mul.f32 	%f639, %f103, %f951;
	sub.f32 	%f640, %f638, %f639;
	mul.f32 	%f641, %f104, %f952;
	sub.f32 	%f642, %f640, %f641;
	mul.f32 	%f643, %f105, %f953;
	sub.f32 	%f644, %f642, %f643;
	mul.f32 	%f645, %f106, %f954;
	sub.f32 	%f646, %f644, %f645;
	mul.f32 	%f647, %f107, %f955;
	sub.f32 	%f648, %f646, %f647;
	div.rn.f32 	%f950, %f648, %f151;
	mul.f32 	%f649, %f108, %f174;
	sub.f32 	%f650, %f943, %f649;
	mul.f32 	%f651, %f109, %f948;
	sub.f32 	%f652, %f650, %f651;
	mul.f32 	%f653, %f110, %f949;
	sub.f32 	%f654, %f652, %f653;
	mul.f32 	%f655, %f111, %f950;
	sub.f32 	%f656, %f654, %f655;
	mul.f32 	%f657, %f112, %f952;
	sub.f32 	%f658, %f656, %f657;
	mul.f32 	%f659, %f113, %f953;
	sub.f32 	%f660, %f658, %f659;
	mul.f32 	%f661, %f114, %f954;
	sub.f32 	%f662, %f660, %f661;
	mul.f32 	%f663, %f115, %f955;
	sub.f32 	%f664, %f662, %f663;
	div.rn.f32 	%f951, %f664, %f152;
	mul.f32 	%f665, %f116, %f174;
	sub.f32 	%f666, %f944, %f665;
	mul.f32 	%f667, %f117, %f948;
	sub.f32 	%f668, %f666, %f667;
	mul.f32 	%f669, %f118, %f949;
	sub.f32 	%f670, %f668, %f669;
	mul.f32 	%f671, %f119, %f950;
	sub.f32 	%f672, %f670, %f671;
	mul.f32 	%f673, %f120, %f951;
	sub.f32 	%f674, %f672, %f673;
	mul.f32 	%f675, %f121, %f953;
	sub.f32 	%f676, %f674, %f675;
	mul.f32 	%f677, %f122, %f954;
	sub.f32 	%f678, %f676, %f677;
	mul.f32 	%f679, %f123, %f955;
	sub.f32 	%f680, %f678, %f679;
	div.rn.f32 	%f952, %f680, %f153;
	mul.f32 	%f681, %f124, %f174;
	sub.f32 	%f682, %f945, %f681;
	mul.f32 	%f683, %f125, %f948;
	sub.f32 	%f684, %f682, %f683;
	mul.f32 	%f685, %f126, %f949;
	sub.f32 	%f686, %f684, %f685;
	mul.f32 	%f687, %f127, %f950;
	sub.f32 	%f688, %f686, %f687;
	mul.f32 	%f689, %f128, %f951;
	sub.f32 	%f690, %f688, %f689;
	mul.f32 	%f691, %f129, %f952;
	sub.f32 	%f692, %f690, %f691;
	mul.f32 	%f693, %f130, %f954;
	sub.f32 	%f694, %f692, %f693;
	mul.f32 	%f695, %f131, %f955;
	sub.f32 	%f696, %f694, %f695;
	div.rn.f32 	%f953, %f696, %f154;
	mul.f32 	%f697, %f132, %f174;
	sub.f32 	%f698, %f946, %f697;
	mul.f32 	%f699, %f133, %f948;
	sub.f32 	%f700, %f698, %f699;
	mul.f32 	%f701, %f134, %f949;
	sub.f32 	%f702, %f700, %f701;
	mul.f32 	%f703, %f135, %f950;
	sub.f32 	%f704, %f702, %f703;
	mul.f32 	%f705, %f136, %f951;
	sub.f32 	%f706, %f704, %f705;
	mul.f32 	%f707, %f137, %f952;
	sub.f32 	%f708, %f706, %f707;
	mul.f32 	%f709, %f138, %f953;
	sub.f32 	%f710, %f708, %f709;
	mul.f32 	%f711, %f139, %f955;
	sub.f32 	%f712, %f710, %f711;
	div.rn.f32 	%f954, %f712, %f155;
	mul.f32 	%f713, %f140, %f174;
	sub.f32 	%f714, %f947, %f713;
	mul.f32 	%f715, %f141, %f948;
	sub.f32 	%f716, %f714, %f715;
	mul.f32 	%f717, %f142, %f949;
	sub.f32 	%f718, %f716, %f717;
	mul.f32 	%f719, %f143, %f950;
	sub.f32 	%f720, %f718, %f719;
	mul.f32 	%f721, %f144, %f951;
	sub.f32 	%f722, %f720, %f721;
	mul.f32 	%f723, %f145, %f952;
	sub.f32 	%f724, %f722, %f723;
	mul.f32 	%f725, %f146, %f953;
	sub.f32 	%f726, %f724, %f725;
	mul.f32 	%f727, %f147, %f954;
	sub.f32 	%f728, %f726, %f727;
	div.rn.f32 	%f955, %f728, %f156;
	add.s32 	%r240, %r240, 1;
	setp.ne.s32 	%p55, %r240, 30;
	@%p55 bra 	$L__BB1_34;
	fma.rn.f32 	%f730, %f174, %f174, 0f00000000;
	fma.rn.f32 	%f731, %f948, %f948, %f730;
	fma.rn.f32 	%f732, %f949, %f949, %f731;
	fma.rn.f32 	%f733, %f950, %f950, %f732;
	fma.rn.f32 	%f734, %f951, %f951, %f733;
	fma.rn.f32 	%f735, %f952, %f952, %f734;
	fma.rn.f32 	%f736, %f953, %f953, %f735;
	fma.rn.f32 	%f737, %f954, %f954, %f736;
	fma.rn.f32 	%f738, %f955, %f955, %f737;
	sqrt.rn.f32 	%f183, %f738;
	setp.lt.f32 	%p56, %f183, 0f2B8CBCCC;
	@%p56 bra 	$L__BB1_78;
	div.rn.f32 	%f184, %f174, %f183;
	div.rn.f32 	%f185, %f948, %f183;
	div.rn.f32 	%f186, %f949, %f183;
	div.rn.f32 	%f187, %f950, %f183;
	div.rn.f32 	%f188, %f951, %f183;
	div.rn.f32 	%f189, %f952, %f183;
	div.rn.f32 	%f190, %f953, %f183;
	div.rn.f32 	%f191, %f954, %f183;
	div.rn.f32 	%f192, %f955, %f183;
	sub.f32 	%f739, %f184, %f939;
	fma.rn.f32 	%f740, %f739, %f739, 0f00000000;
	sub.f32 	%f741, %f185, %f940;
	fma.rn.f32 	%f742, %f741, %f741, %f740;
	sub.f32 	%f743, %f186, %f941;
	fma.rn.f32 	%f744, %f743, %f743, %f742;
	sub.f32 	%f745, %f187, %f942;
	fma.rn.f32 	%f746, %f745, %f745, %f744;
	sub.f32 	%f747, %f188, %f943;
	fma.rn.f32 	%f748, %f747, %f747, %f746;
	sub.f32 	%f749, %f189, %f944;
	fma.rn.f32 	%f750, %f749, %f749, %f748;
	sub.f32 	%f751, %f190, %f945;
	fma.rn.f32 	%f752, %f751, %f751, %f750;
	sub.f32 	%f753, %f191, %f946;
	fma.rn.f32 	%f754, %f753, %f753, %f752;
	sub.f32 	%f755, %f192, %f947;
	fma.rn.f32 	%f756, %f755, %f755, %f754;
	setp.geu.f32 	%p57, %f756, 0f2EDBE6FF;
	add.s32 	%r76, %r239, 1;
	setp.lt.u32 	%p58, %r239, 99;
	and.pred  	%p59, %p57, %p58;
	mov.f32 	%f939, %f184;
	mov.f32 	%f940, %f185;
	mov.f32 	%f941, %f186;
	mov.f32 	%f942, %f187;
	mov.f32 	%f943, %f188;
	mov.f32 	%f944, %f189;
	mov.f32 	%f945, %f190;
	mov.f32 	%f946, %f191;
	mov.f32 	%f947, %f192;
	mov.u32 	%r239, %r76;
	@%p59 bra 	$L__BB1_33;
	mul.f32 	%f193, %f55, 0f00000000;
	sub.f32 	%f194, %f49, %f193;
	mul.f32 	%f758, %f49, %f194;
	mov.f32 	%f759, 0f00000000;
	sub.f32 	%f760, %f759, %f193;
	mul.f32 	%f761, %f760, 0f00000000;
	sub.f32 	%f762, %f758, %f761;
	mul.f32 	%f763, %f49, 0f00000000;
	sub.f32 	%f195, %f759, %f763;
	fma.rn.f32 	%f196, %f54, %f195, %f762;
	abs.f32 	%f764, %f196;
	setp.lt.f32 	%p60, %f764, 0f2EDBE6FF;
	@%p60 bra 	$L__BB1_78;
	mul.f32 	%f765, %f38, %f48;
	rcp.rn.f32 	%f766, %f196;
	mul.f32 	%f767, %f194, %f766;
	mul.f32 	%f768, %f54, 0f00000000;
	mul.f32 	%f769, %f768, %f766;
	mul.f32 	%f770, %f49, %f54;
	sub.f32 	%f771, %f193, %f770;
	mul.f32 	%f772, %f771, %f766;
	mul.f32 	%f773, %f193, %f766;
	sub.f32 	%f774, %f49, %f768;
	mul.f32 	%f775, %f774, %f766;
	mul.f32 	%f776, %f49, %f55;
	sub.f32 	%f777, %f768, %f776;
	mul.f32 	%f778, %f777, %f766;
	mul.f32 	%f779, %f195, %f766;
	mul.f32 	%f780, %f49, %f49;
	mul.f32 	%f781, %f780, %f766;
	fma.rn.f32 	%f782, %f184, %f38, 0f00000000;
	fma.rn.f32 	%f783, %f185, 0f00000000, %f782;
	fma.rn.f32 	%f784, %f186, 0f00000000, %f783;
	fma.rn.f32 	%f785, %f184, 0f00000000, 0f00000000;
	fma.rn.f32 	%f786, %f185, %f38, %f785;
	fma.rn.f32 	%f787, %f186, 0f00000000, %f786;
	fma.rn.f32 	%f788, %f184, %f47, 0f00000000;
	fma.rn.f32 	%f789, %f185, %f765, %f788;
	add.f32 	%f790, %f789, %f186;
	fma.rn.f32 	%f791, %f187, %f38, 0f00000000;
	fma.rn.f32 	%f792, %f188, 0f00000000, %f791;
	fma.rn.f32 	%f793, %f189, 0f00000000, %f792;
	fma.rn.f32 	%f794, %f187, 0f00000000, 0f00000000;
	fma.rn.f32 	%f795, %f188, %f38, %f794;
	fma.rn.f32 	%f796, %f189, 0f00000000, %f795;
	fma.rn.f32 	%f797, %f187, %f47, 0f00000000;
	fma.rn.f32 	%f798, %f188, %f765, %f797;
	add.f32 	%f799, %f798, %f189;
	fma.rn.f32 	%f800, %f190, %f38, 0f00000000;
	fma.rn.f32 	%f801, %f191, 0f00000000, %f800;
	fma.rn.f32 	%f802, %f192, 0f00000000, %f801;
	fma.rn.f32 	%f803, %f190, 0f00000000, 0f00000000;
	fma.rn.f32 	%f804, %f191, %f38, %f803;
	fma.rn.f32 	%f805, %f192, 0f00000000, %f804;
	fma.rn.f32 	%f806, %f190, %f47, 0f00000000;
	fma.rn.f32 	%f807, %f191, %f765, %f806;
	add.f32 	%f808, %f807, %f192;
	fma.rn.f32 	%f809, %f767, %f784, 0f00000000;
	fma.rn.f32 	%f810, %f769, %f793, %f809;
	fma.rn.f32 	%f964, %f772, %f802, %f810;
	fma.rn.f32 	%f811, %f767, %f787, 0f00000000;
	fma.rn.f32 	%f812, %f769, %f796, %f811;
	fma.rn.f32 	%f963, %f772, %f805, %f812;
	fma.rn.f32 	%f813, %f767, %f790, 0f00000000;
	fma.rn.f32 	%f814, %f769, %f799, %f813;
	fma.rn.f32 	%f962, %f772, %f808, %f814;
	fma.rn.f32 	%f815, %f773, %f784, 0f00000000;
	fma.rn.f32 	%f816, %f775, %f793, %f815;
	fma.rn.f32 	%f961, %f778, %f802, %f816;
	fma.rn.f32 	%f817, %f773, %f787, 0f00000000;
	fma.rn.f32 	%f818, %f775, %f796, %f817;
	fma.rn.f32 	%f960, %f778, %f805, %f818;
	fma.rn.f32 	%f819, %f773, %f790, 0f00000000;
	fma.rn.f32 	%f820, %f775, %f799, %f819;
	fma.rn.f32 	%f959, %f778, %f808, %f820;
	fma.rn.f32 	%f821, %f779, %f784, 0f00000000;
	fma.rn.f32 	%f822, %f779, %f793, %f821;
	fma.rn.f32 	%f958, %f781, %f802, %f822;
	fma.rn.f32 	%f823, %f779, %f787, 0f00000000;
	fma.rn.f32 	%f824, %f779, %f796, %f823;
	fma.rn.f32 	%f957, %f781, %f805, %f824;
	fma.rn.f32 	%f825, %f779, %f790, 0f00000000;
	fma.rn.f32 	%f826, %f779, %f799, %f825;
	fma.rn.f32 	%f956, %f781, %f808, %f826;
	abs.f32 	%f827, %f956;
	setp.leu.f32 	%p61, %f827, 0f2B8CBCCC;
	@%p61 bra 	$L__BB1_78;
	div.rn.f32 	%f964, %f964, %f956;
	div.rn.f32 	%f963, %f963, %f956;
	div.rn.f32 	%f962, %f962, %f956;
	div.rn.f32 	%f961, %f961, %f956;
	div.rn.f32 	%f960, %f960, %f956;
	div.rn.f32 	%f959, %f959, %f956;
	div.rn.f32 	%f958, %f958, %f956;
	div.rn.f32 	%f957, %f957, %f956;
	div.rn.f32 	%f956, %f956, %f956;
	abs.f32 	%f829, %f964;
	setp.equ.f32 	%p63, %f829, 0f7F800000;
	setp.gt.f32 	%p64, %f829, 0f49742400;
	or.pred  	%p65, %p63, %p64;
	mov.f32 	%f986, 0f00000000;
	mov.b32 	%r248, 0;
	mov.pred 	%p127, 0;
	@%p65 bra 	$L__BB1_75;
	abs.f32 	%f831, %f963;
	setp.equ.f32 	%p67, %f831, 0f7F800000;
	setp.gt.f32 	%p68, %f831, 0f49742400;
	or.pred  	%p69, %p67, %p68;
	@%p69 bra 	$L__BB1_75;
	abs.f32 	%f833, %f962;
	setp.equ.f32 	%p71, %f833, 0f7F800000;
	setp.gt.f32 	%p72, %f833, 0f49742400;
	or.pred  	%p73, %p71, %p72;
	@%p73 bra 	$L__BB1_75;
	abs.f32 	%f835, %f961;
	setp.equ.f32 	%p75, %f835, 0f7F800000;
	setp.gt.f32 	%p76, %f835, 0f49742400;
	or.pred  	%p77, %p75, %p76;
	@%p77 bra 	$L__BB1_75;
	abs.f32 	%f837, %f960;
	setp.equ.f32 	%p79, %f837, 0f7F800000;
	setp.gt.f32 	%p80, %f837, 0f49742400;
	or.pred  	%p81, %p79, %p80;
	@%p81 bra 	$L__BB1_75;
	abs.f32 	%f839, %f959;
	setp.equ.f32 	%p83, %f839, 0f7F800000;
	setp.gt.f32 	%p84, %f839, 0f49742400;
	or.pred  	%p85, %p83, %p84;
	@%p85 bra 	$L__BB1_75;
	abs.f32 	%f841, %f958;
	setp.equ.f32 	%p87, %f841, 0f7F800000;
	setp.gt.f32 	%p88, %f841, 0f49742400;
	or.pred  	%p89, %p87, %p88;
	@%p89 bra 	$L__BB1_75;
	abs.f32 	%f843, %f957;
	setp.equ.f32 	%p91, %f843, 0f7F800000;
	setp.gt.f32 	%p92, %f843, 0f49742400;
	or.pred  	%p93, %p91, %p92;
	@%p93 bra 	$L__BB1_75;
	abs.f32 	%f845, %f956;
	setp.equ.f32 	%p95, %f845, 0f7F800000;
	setp.gt.f32 	%p96, %f845, 0f49742400;
	or.pred  	%p97, %p95, %p96;
	@%p97 bra 	$L__BB1_75;
	mul.f32 	%f847, %f960, %f956;
	mul.f32 	%f848, %f959, %f957;
	sub.f32 	%f849, %f847, %f848;
	mul.f32 	%f850, %f964, %f849;
	mul.f32 	%f851, %f961, %f956;
	mul.f32 	%f852, %f959, %f958;
	sub.f32 	%f853, %f851, %f852;
	mul.f32 	%f854, %f963, %f853;
	sub.f32 	%f855, %f850, %f854;
	mul.f32 	%f856, %f961, %f957;
	mul.f32 	%f857, %f960, %f958;
	sub.f32 	%f858, %f856, %f857;
	fma.rn.f32 	%f859, %f962, %f858, %f855;
	abs.f32 	%f860, %f859;
	setp.lt.f32 	%p99, %f860, 0f2EDBE6FF;
	@%p99 bra 	$L__BB1_75;
	setp.lt.s32 	%p100, %r90, 1;
	mov.f32 	%f967, 0f00000000;
	mov.b32 	%r248, 0;
	mov.f32 	%f986, %f967;
	@%p100 bra 	$L__BB1_73;
	setp.eq.s32 	%p101, %r90, 1;
	mov.b32 	%r248, 0;
	mov.f32 	%f986, 0f00000000;
	mov.b64 	%rd57, 0;
	mov.f32 	%f967, %f986;
	@%p101 bra 	$L__BB1_66;
	and.b32  	%r199, %r90, 2147483646;
	neg.s32 	%r241, %r199;
	add.s64 	%rd56, %rd2, 8;
	add.s64 	%rd55, %rd1, 8;
	mov.b32 	%r248, 0;
	mov.f32 	%f986, 0f00000000;
$L__BB1_52:
	ld.global.f32 	%f865, [%rd56+-8];
	ld.global.f32 	%f866, [%rd56+-4];
	mul.f32 	%f867, %f866, %f963;
	fma.rn.f32 	%f226, %f865, %f964, %f867;
	mul.f32 	%f868, %f866, %f960;
	fma.rn.f32 	%f227, %f865, %f961, %f868;
	mul.f32 	%f869, %f866, %f957;
	fma.rn.f32 	%f870, %f865, %f958, %f869;
	add.f32 	%f228, %f956, %f870;
	abs.f32 	%f871, %f228;
	setp.lt.f32 	%p102, %f871, 0f2B8CBCCC;
	@%p102 bra 	$L__BB1_58;
	add.f32 	%f872, %f962, %f226;
	div.rn.f32 	%f229, %f872, %f228;
	add.f32 	%f873, %f959, %f227;
	div.rn.f32 	%f230, %f873, %f228;
	abs.f32 	%f874, %f229;
	setp.equ.f32 	%p103, %f874, 0f7F800000;
	abs.f32 	%f875, %f230;
	setp.equ.f32 	%p104, %f875, 0f7F800000;
	or.pred  	%p105, %p103, %p104;
	@%p105 bra 	$L__BB1_58;
	ld.global.f32 	%f877, [%rd55+-8];
	ld.global.f32 	%f878, [%rd55+-4];
	sub.f32 	%f879, %f229, %f877;
	sub.f32 	%f880, %f230, %f878;
	mul.f32 	%f881, %f880, %f880;
	fma.rn.f32 	%f882, %f879, %f879, %f881;
	sqrt.rn.f32 	%f231, %f882;
	setp.geu.f32 	%p106, %f231, 0f40900000;
	@%p106 bra 	$L__BB1_56;
	add.s32 	%r248, %r248, 1;
	add.f32 	%f967, %f967, %f231;
	bra.uni 	$L__BB1_58;
$L__BB1_56:
	setp.geu.f32 	%p107, %f231, 0f41100000;
	@%p107 bra 	$L__BB1_58;
	add.f32 	%f883, %f231, 0fC0900000;
	div.rn.f32 	%f884, %f883, 0fC0900000;
	add.f32 	%f885, %f884, 0f3F800000;
	fma.rn.f32 	%f986, %f885, 0f3F000000, %f986;
$L__BB1_58:
	ld.global.f32 	%f886, [%rd56];
	ld.global.f32 	%f887, [%rd56+4];
	mul.f32 	%f888, %f887, %f963;
	fma.rn.f32 	%f236, %f886, %f964, %f888;
	mul.f32 	%f889, %f887, %f960;
	fma.rn.f32 	%f237, %f886, %f961, %f889;
	mul.f32 	%f890, %f887, %f957;
	fma.rn.f32 	%f891, %f886, %f958, %f890;
	add.f32 	%f238, %f956, %f891;
	abs.f32 	%f892, %f238;
	setp.lt.f32 	%p108, %f892, 0f2B8CBCCC;
	@%p108 bra 	$L__BB1_64;
	add.f32 	%f893, %f962, %f236;
	div.rn.f32 	%f239, %f893, %f238;
	add.f32 	%f894, %f959, %f237;
	div.rn.f32 	%f240, %f894, %f238;
	abs.f32 	%f895, %f239;
	setp.equ.f32 	%p109, %f895, 0f7F800000;
	abs.f32 	%f896, %f240;
	setp.equ.f32 	%p110, %f896, 0f7F800000;
	or.pred  	%p111, %p109, %p110;
	@%p111 bra 	$L__BB1_64;
	ld.global.f32 	%f898, [%rd55];
	ld.global.f32 	%f899, [%rd55+4];
	sub.f32 	%f900, %f239, %f898;
	sub.f32 	%f901, %f240, %f899;
	mul.f32 	%f902, %f901, %f901;
	fma.rn.f32 	%f903, %f900, %f900, %f902;
	sqrt.rn.f32 	%f241, %f903;
	setp.lt.f32 	%p112, %f241, 0f40900000;
	@%p112 bra 	$L__BB1_63;
	setp.geu.f32 	%p113, %f241, 0f41100000;
	@%p113 bra 	$L__BB1_64;
	add.f32 	%f904, %f241, 0fC0900000;
	div.rn.f32 	%f905, %f904, 0fC0900000;
	add.f32 	%f906, %f905, 0f3F800000;
	fma.rn.f32 	%f986, %f906, 0f3F000000, %f986;
	bra.uni 	$L__BB1_64;
$L__BB1_63:
	add.s32 	%r248, %r248, 1;
	add.f32 	%f967, %f967, %f241;
$L__BB1_64:
	add.s32 	%r241, %r241, 2;
	add.s64 	%rd56, %rd56, 16;
	add.s64 	%rd55, %rd55, 16;
	setp.ne.s32 	%p114, %r241, 0;
	@%p114 bra 	$L__BB1_52;
	shl.b32 	%r200, %r90, 1;
	and.b32  	%r201, %r200, -4;
	cvt.u64.u32 	%rd57, %r201;
$L__BB1_66:
	and.b32  	%r202, %r90, 1;
	setp.eq.b32 	%p115, %r202, 1;
	not.pred 	%p116, %p115;
	@%p116 bra 	$L__BB1_73;
	shl.b64 	%rd42, %rd57, 2;
	add.s64 	%rd43, %rd2, %rd42;
	ld.global.f32 	%f907, [%rd43];
	ld.global.f32 	%f908, [%rd43+4];
	add.s64 	%rd14, %rd1, %rd42;
	mul.f32 	%f909, %f908, %f963;
	fma.rn.f32 	%f250, %f907, %f964, %f909;
	mul.f32 	%f910, %f908, %f960;
	fma.rn.f32 	%f251, %f907, %f961, %f910;
	mul.f32 	%f911, %f908, %f957;
	fma.rn.f32 	%f912, %f907, %f958, %f911;
	add.f32 	%f252, %f956, %f912;
	abs.f32 	%f913, %f252;
	setp.lt.f32 	%p117, %f913, 0f2B8CBCCC;
	@%p117 bra 	$L__BB1_73;
	ld.global.f32 	%f253, [%rd14];
	ld.global.f32 	%f254, [%rd14+4];
	add.f32 	%f914, %f962, %f250;
	div.rn.f32 	%f255, %f914, %f252;
	add.f32 	%f915, %f959, %f251;
	div.rn.f32 	%f256, %f915, %f252;
	abs.f32 	%f916, %f255;
	setp.equ.f32 	%p118, %f916, 0f7F800000;
	abs.f32 	%f917, %f256;
	setp.equ.f32 	%p119, %f917, 0f7F800000;
	or.pred  	%p120, %p118, %p119;
	@%p120 bra 	$L__BB1_73;
	sub.f32 	%f919, %f255, %f253;
	sub.f32 	%f920, %f256, %f254;
	mul.f32 	%f921, %f920, %f920;
	fma.rn.f32 	%f922, %f919, %f919, %f921;
	sqrt.rn.f32 	%f257, %f922;
	setp.lt.f32 	%p121, %f257, 0f40900000;
	@%p121 bra 	$L__BB1_72;
	setp.geu.f32 	%p122, %f257, 0f41100000;
	@%p122 bra 	$L__BB1_73;
	add.f32 	%f923, %f257, 0fC0900000;
	div.rn.f32 	%f924, %f923, 0fC0900000;
	add.f32 	%f925, %f924, 0f3F800000;
	fma.rn.f32 	%f986, %f925, 0f3F000000, %f986;
	bra.uni 	$L__BB1_73;
$L__BB1_72:
	add.s32 	%r248, %r248, 1;
	add.f32 	%f967, %f967, %f257;
$L__BB1_73:
	setp.lt.s32 	%p124, %r248, 1;
	@%p124 bra 	$L__BB1_75;
	cvt.rn.f32.u32 	%f926, %r248;
	add.f32 	%f927, %f986, %f926;
	div.rn.f32 	%f928, %f967, %f926;
	sub.f32 	%f986, %f927, %f928;
$L__BB1_75:
	ld.param.u64 	%rd54, [_Z24ransac_homography_kernelPfS_iS_PiS_P17curandStateXORWOW_param_5];
	ld.param.u64 	%rd53, [_Z24ransac_homography_kernelPfS_iS_PiS_P17curandStateXORWOW_param_4];
	ld.param.u64 	%rd52, [_Z24ransac_homography_kernelPfS_iS_PiS_P17curandStateXORWOW_param_3];
	mul.lo.s32 	%r204, %r1, 9;
	selp.f32 	%f930, 0f00000000, %f964, %p127;
	cvta.to.global.u64 	%rd44, %rd52;
	mul.wide.s32 	%rd45, %r204, 4;
	add.s64 	%rd46, %rd44, %rd45;
	st.global.f32 	[%rd46], %f930;
	selp.f32 	%f931, 0f00000000, %f963, %p127;
	st.global.f32 	[%rd46+4], %f931;
	selp.f32 	%f932, 0f00000000, %f962, %p127;
	st.global.f32 	[%rd46+8], %f932;
	selp.f32 	%f933, 0f00000000, %f961, %p127;
	st.global.f32 	[%rd46+12], %f933;
	selp.f32 	%f934, 0f00000000, %f960, %p127;
	st.global.f32 	[%rd46+16], %f934;
	selp.f32 	%f935, 0f00000000, %f959, %p127;
	st.global.f32 	[%rd46+20], %f935;
	selp.f32 	%f936, 0f00000000, %f958, %p127;
	st.global.f32 	[%rd46+24], %f936;
	selp.f32 	%f937, 0f00000000, %f957, %p127;
	st.global.f32 	[%rd46+28], %f937;
	selp.f32 	%f938, 0f00000000, %f956, %p127;
	st.global.f32 	[%rd46+32], %f938;
	cvta.to.global.u64 	%rd47, %rd53;
	mul.wide.s32 	%rd48, %r1, 4;
	add.s64 	%rd49, %rd47, %rd48;
	st.global.u32 	[%rd49], %r248;
	cvta.to.global.u64 	%rd50, %rd54;
	add.s64 	%rd51, %rd50, %rd48;
	st.global.f32 	[%rd51], %f986;
	st.global.v2.u32 	[%rd5], {%r218, %r232};
	st.global.v2.u32 	[%rd5+8], {%r217, %r216};
	st.global.v2.u32 	[%rd5+16], {%r215, %r214};
	st.global.v2.u32 	[%rd5+24], {%r8, %r9};
	st.global.f32 	[%rd5+32], %f1;
	st.global.f64 	[%rd5+40], %fd1;
$L__BB1_76:
	ret;
$L__BB1_77:
	shr.u32 	%r130, %r90, 2;
	shr.u32 	%r131, %r3, 2;
	xor.b32  	%r132, %r131, %r3;
	shl.b32 	%r133, %r215, 4;
	shl.b32 	%r134, %r132, 1;
	xor.b32  	%r135, %r134, %r133;
	xor.b32  	%r136, %r135, %r132;
	xor.b32  	%r14, %r136, %r215;
	add.s32 	%r137, %r2, %r14;
	add.s32 	%r138, %r137, 362437;
	rem.u32 	%r231, %r138, %r130;
	shr.u32 	%r139, %r211, 2;
	xor.b32  	%r140, %r139, %r211;
	shl.b32 	%r141, %r14, 4;
	shl.b32 	%r142, %r140, 1;
	xor.b32  	%r143, %r142, %r141;
	xor.b32  	%r144, %r143, %r140;
	xor.b32  	%r16, %r144, %r14;
	add.s32 	%r145, %r2, %r16;
	add.s32 	%r146, %r145, 724874;
	rem.u32 	%r147, %r146, %r130;
	add.s32 	%r230, %r147, %r130;
	shl.b32 	%r148, %r130, 1;
	shr.u32 	%r149, %r217, 2;
	xor.b32  	%r150, %r149, %r217;
	shl.b32 	%r151, %r16, 4;
	shl.b32 	%r152, %r150, 1;
	xor.b32  	%r153, %r152, %r151;
	xor.b32  	%r154, %r153, %r150;
	xor.b32  	%r18, %r154, %r16;
	add.s32 	%r155, %r2, %r18;
	add.s32 	%r156, %r155, 1087311;
	rem.u32 	%r157, %r156, %r130;
	add.s32 	%r229, %r157, %r148;
	mul.lo.s32 	%r158, %r130, 3;
	shr.u32 	%r159, %r216, 2;
	xor.b32  	%r160, %r159, %r216;
	shl.b32 	%r161, %r18, 4;
	shl.b32 	%r162, %r160, 1;
	xor.b32  	%r163, %r162, %r161;
	xor.b32  	%r164, %r163, %r160;
	xor.b32  	%r214, %r164, %r18;
	add.s32 	%r218, %r2, 1449748;
	add.s32 	%r165, %r214, %r218;
	sub.s32 	%r166, %r90, %r158;
	rem.u32 	%r167, %r165, %r166;
	add.s32 	%r228, %r167, %r158;
	mov.u32 	%r232, %r215;
	mov.u32 	%r217, %r14;
	mov.u32 	%r216, %r16;
	mov.u32 	%r215, %r18;
	bra.uni 	$L__BB1_14;
$L__BB1_78:
	mov.f32 	%f986, 0f00000000;
	mov.b32 	%r248, 0;
	mov.pred 	%p127, -1;
	bra.uni 	$L__BB1_75;

}
	// .globl	_Z28compute_descriptor_distancesPfS_iiiS_
.visible .entry _Z28compute_descriptor_distancesPfS_iiiS_(
	.param .u64 .ptr .align 1 _Z28compute_descriptor_distancesPfS_iiiS__param_0,
	.param .u64 .ptr .align 1 _Z28compute_descriptor_distancesPfS_iiiS__param_1,
	.param .u32 _Z28compute_descriptor_distancesPfS_iiiS__param_2,
	.param .u32 _Z28compute_descriptor_distancesPfS_iiiS__param_3,
	.param .u32 _Z28compute_descriptor_distancesPfS_iiiS__param_4,
	.param .u64 .ptr .align 1 _Z28compute_descriptor_distancesPfS_iiiS__param_5
)
{
	.reg .pred 	%p<11>;
	.reg .b32 	%r<43>;
	.reg .b32 	%f<84>;
	.reg .b64 	%rd<27>;

	ld.param.u64 	%rd6, [_Z28compute_descriptor_distancesPfS_iiiS__param_0];
	ld.param.u64 	%rd7, [_Z28compute_descriptor_distancesPfS_iiiS__param_1];
	ld.param.u32 	%r21, [_Z28compute_descriptor_distancesPfS_iiiS__param_2];
	ld.param.u32 	%r19, [_Z28compute_descriptor_distancesPfS_iiiS__param_3];
	ld.param.u32 	%r20, [_Z28compute_descriptor_distancesPfS_iiiS__param_4];
	ld.param.u64 	%rd5, [_Z28compute_descriptor_distancesPfS_iiiS__param_5];
	cvta.to.global.u64 	%rd1, %rd7;
	cvta.to.global.u64 	%rd2, %rd6;
	mov.u32 	%r22, %ctaid.x;
	mov.u32 	%r23, %ntid.x;
	mov.u32 	%r24, %tid.x;
	mad.lo.s32 	%r1, %r22, %r23, %r24;
	mul.lo.s32 	%r25, %r19, %r21;
	setp.ge.s32 	%p1, %r1, %r25;
	@%p1 bra 	$L__BB2_14;
	setp.lt.s32 	%p2, %r20, 1;
	mov.f32 	%f83, 0f00000000;
	@%p2 bra 	$L__BB2_13;
	div.s32 	%r27, %r1, %r19;
	mul.lo.s32 	%r2, %r27, %r20;
	mul.lo.s32 	%r28, %r27, %r19;
	sub.s32 	%r29, %r1, %r28;
	mul.lo.s32 	%r3, %r29, %r20;
	and.b32  	%r4, %r20, 7;
	setp.lt.u32 	%p3, %r20, 8;
	mov.f32 	%f83, 0f00000000;
	mov.b32 	%r41, 0;
	@%p3 bra 	$L__BB2_5;
	and.b32  	%r41, %r20, 2147483640;
	neg.s32 	%r39, %r41;
	add.s64 	%rd3, %rd2, 16;
	add.s64 	%rd4, %rd1, 16;
	mov.f32 	%f83, 0f00000000;
	mov.u32 	%r37, %r3;
	mov.u32 	%r38, %r2;
$L__BB2_4:
	.pragma "nounroll";
	mul.wide.s32 	%rd8, %r38, 4;
	add.s64 	%rd9, %rd3, %rd8;
	mul.wide.s32 	%rd10, %r37, 4;
	add.s64 	%rd11, %rd4, %rd10;
	ld.global.f32 	%f17, [%rd9+-16];
	ld.global.f32 	%f18, [%rd11+-16];
	sub.f32 	%f19, %f17, %f18;
	fma.rn.f32 	%f20, %f19, %f19, %f83;
	ld.global.f32 	%f21, [%rd9+-12];
	ld.global.f32 	%f22, [%rd11+-12];
	sub.f32 	%f23, %f21, %f22;
	fma.rn.f32 	%f24, %f23, %f23, %f20;
	ld.global.f32 	%f25, [%rd9+-8];
	ld.global.f32 	%f26, [%rd11+-8];
	sub.f32 	%f27, %f25, %f26;
	fma.rn.f32 	%f28, %f27, %f27, %f24;
	ld.global.f32 	%f29, [%rd9+-4];
	ld.global.f32 	%f30, [%rd11+-4];
	sub.f32 	%f31, %f29, %f30;
	fma.rn.f32 	%f32, %f31, %f31, %f28;
	ld.global.f32 	%f33, [%rd9];
	ld.global.f32 	%f34, [%rd11];
	sub.f32 	%f35, %f33, %f34;
	fma.rn.f32 	%f36, %f35, %f35, %f32;
	ld.global.f32 	%f37, [%rd9+4];
	ld.global.f32 	%f38, [%rd11+4];
	sub.f32 	%f39, %f37, %f38;
	fma.rn.f32 	%f40, %f39, %f39, %f36;
	ld.global.f32 	%f41, [%rd9+8];
	ld.global.f32 	%f42, [%rd11+8];
	sub.f32 	%f43, %f41, %f42;
	fma.rn.f32 	%f44, %f43, %f43, %f40;
	ld.global.f32 	%f45, [%rd9+12];
	ld.global.f32 	%f46, [%rd11+12];
	sub.f32 	%f47, %f45, %f46;
	fma.rn.f32 	%f83, %f47, %f47, %f44;
	add.s32 	%r39, %r39, 8;
	add.s32 	%r38, %r38, 8;
	add.s32 	%r37, %r37, 8;
	setp.ne.s32 	%p4, %r39, 0;
	@%p4 bra 	$L__BB2_4;
$L__BB2_5:
	setp.eq.s32 	%p5, %r4, 0;
	@%p5 bra 	$L__BB2_13;
	and.b32  	%r14, %r20, 3;
	setp.lt.u32 	%p6, %r4, 4;
	@%p6 bra 	$L__BB2_8;
	add.s32 	%r30, %r41, %r2;
	mul.wide.s32 	%rd12, %r30, 4;
	add.s64 	%rd13, %rd2, %rd12;
	ld.global.f32 	%f49, [%rd13];
	add.s32 	%r31, %r41, %r3;
	mul.wide.s32 	%rd14, %r31, 4;
	add.s64 	%rd15, %rd1, %rd14;
	ld.global.f32 	%f50, [%rd15];
	sub.f32 	%f51, %f49, %f50;
	fma.rn.f32 	%f52, %f51, %f51, %f83;
	ld.global.f32 	%f53, [%rd13+4];
	ld.global.f32 	%f54, [%rd15+4];
	sub.f32 	%f55, %f53, %f54;
	fma.rn.f32 	%f56, %f55, %f55, %f52;
	ld.global.f32 	%f57, [%rd13+8];
	ld.global.f32 	%f58, [%rd15+8];
	sub.f32 	%f59, %f57, %f58;
	fma.rn.f32 	%f60, %f59, %f59, %f56;
	ld.global.f32 	%f61, [%rd13+12];
	ld.global.f32 	%f62, [%rd15+12];
	sub.f32 	%f63, %f61, %f62;
	fma.rn.f32 	%f83, %f63, %f63, %f60;
	add.s32 	%r41, %r41, 4;
$L__BB2_8:
	setp.eq.s32 	%p7, %r14, 0;
	@%p7 bra 	$L__BB2_13;
	setp.eq.s32 	%p8, %r14, 1;
	@%p8 bra 	$L__BB2_11;
	add.s32 	%r32, %r41, %r2;
	mul.wide.s32 	%rd16, %r32, 4;
	add.s64 	%rd17, %rd2, %rd16;
	ld.global.f32 	%f65, [%rd17];
	add.s32 	%r33, %r41, %r3;
	mul.wide.s32 	%rd18, %r33, 4;
	add.s64 	%rd19, %rd1, %rd18;
	ld.global.f32 	%f66, [%rd19];
	sub.f32 	%f67, %f65, %f66;
	fma.rn.f32 	%f68, %f67, %f67, %f83;
	ld.global.f32 	%f69, [%rd17+4];
	ld.global.f32 	%f70, [%rd19+4];
	sub.f32 	%f71, %f69, %f70;
	fma.rn.f32 	%f83, %f71, %f71, %f68;
	add.s32 	%r41, %r41, 2;
$L__BB2_11:
	and.b32  	%r34, %r20, 1;
	setp.eq.b32 	%p9, %r34, 1;
	not.pred 	%p10, %p9;
	@%p10 bra 	$L__BB2_13;
	add.s32 	%r35, %r41, %r2;
	mul.wide.s32 	%rd20, %r35, 4;
	add.s64 	%rd21, %rd2, %rd20;
	ld.global.f32 	%f72, [%rd21];
	add.s32 	%r36, %r41, %r3;
	mul.wide.s32 	%rd22, %r36, 4;
	add.s64 	%rd23, %rd1, %rd22;
	ld.global.f32 	%f73, [%rd23];
	sub.f32 	%f74, %f72, %f73;
	fma.rn.f32 	%f83, %f74, %f74, %f83;
$L__BB2_13:
	sqrt.rn.f32 	%f75, %f83;
	cvta.to.global.u64 	%rd24, %rd5;
	mul.wide.s32 	%rd25, %r1, 4;
	add.s64 	%rd26, %rd24, %rd25;
	st.global.f32 	[%rd26], %f75;
$L__BB2_14:
	ret;

}
	// .globl	_Z17find_best_matchesPfiifPiS0_S0_S0_
.visible .entry _Z17find_best_matchesPfiifPiS0_S0_S0_(
	.param .u64 .ptr .align 1 _Z17find_best_matchesPfiifPiS0_S0_S0__param_0,
	.param .u32 _Z17find_best_matchesPfiifPiS0_S0_S0__param_1,
	.param .u32 _Z17find_best_matchesPfiifPiS0_S0_S0__param_2,
	.param .f32 _Z17find_best_matchesPfiifPiS0_S0_S0__param_3,
	.param .u64 .ptr .align 1 _Z17find_best_matchesPfiifPiS0_S0_S0__param_4,
	.param .u64 .ptr .align 1 _Z17find_best_matchesPfiifPiS0_S0_S0__param_5,
	.param .u64 .ptr .align 1 _Z17find_best_matchesPfiifPiS0_S0_S0__param_6,
	.param .u64 .ptr .align 1 _Z17find_best_matchesPfiifPiS0_S0_S0__param_7
)
{
	.reg .pred 	%p<72>;
	.reg .b32 	%r<121>;
	.reg .b32 	%f<162>;
	.reg .b64 	%rd<23>;

	ld.param.u64 	%rd7, [_Z17find_best_matchesPfiifPiS0_S0_S0__param_0];
	ld.param.u32 	%r38, [_Z17find_best_matchesPfiifPiS0_S0_S0__param_1];
	ld.param.u32 	%r37, [_Z17find_best_matchesPfiifPiS0_S0_S0__param_2];
	ld.param.f32 	%f27, [_Z17find_best_matchesPfiifPiS0_S0_S0__param_3];
	ld.param.u64 	%rd4, [_Z17find_best_matchesPfiifPiS0_S0_S0__param_4];
	ld.param.u64 	%rd5, [_Z17find_best_matchesPfiifPiS0_S0_S0__param_5];
	ld.param.u64 	%rd6, [_Z17find_best_matchesPfiifPiS0_S0_S0__param_7];
	cvta.to.global.u64 	%rd1, %rd7;
	mov.u32 	%r39, %ctaid.x;
	mov.u32 	%r40, %ntid.x;
	mov.u32 	%r41, %tid.x;
	mad.lo.s32 	%r1, %r39, %r40, %r41;
	setp.ge.s32 	%p1, %r1, %r38;
	@%p1 bra 	$L__BB3_16;
	setp.lt.s32 	%p2, %r37, 1;
	mov.b32 	%r120, -1;
	mov.f32 	%f160, 0f7F7FFFFF;
	mov.f32 	%f161, %f160;
	@%p2 bra 	$L__BB3_14;
	mul.lo.s32 	%r2, %r37, %r1;
	and.b32  	%r3, %r37, 15;
	setp.lt.u32 	%p3, %r37, 16;
	mov.f32 	%f161, 0f7F7FFFFF;
	mov.b32 	%r120, -1;
	mov.b32 	%r111, 0;
	mov.f32 	%f160, %f161;
	@%p3 bra 	$L__BB3_5;
	and.b32  	%r111, %r37, 2147483632;
	add.s64 	%rd2, %rd1, 32;
	mov.f32 	%f161, 0f7F7FFFFF;
	mov.b32 	%r120, -1;
	mov.b32 	%r105, 0;
	mov.u32 	%r104, %r2;
$L__BB3_4:
	.pragma "nounroll";
	mul.wide.s32 	%rd8, %r104, 4;
	add.s64 	%rd9, %rd2, %rd8;
	ld.global.f32 	%f32, [%rd9+-32];
	setp.lt.f32 	%p4, %f32, %f160;
	setp.lt.f32 	%p5, %f32, %f161;
	selp.f32 	%f33, %f32, %f161, %p5;
	selp.f32 	%f34, %f32, %f160, %p4;
	selp.f32 	%f35, %f160, %f33, %p4;
	selp.b32 	%r48, %r105, %r120, %p4;
	ld.global.f32 	%f36, [%rd9+-28];
	setp.lt.f32 	%p6, %f36, %f34;
	setp.lt.f32 	%p7, %f36, %f35;
	selp.f32 	%f37, %f36, %f35, %p7;
	selp.f32 	%f38, %f36, %f34, %p6;
	selp.f32 	%f39, %f34, %f37, %p6;
	add.s32 	%r49, %r105, 1;
	selp.b32 	%r50, %r49, %r48, %p6;
	ld.global.f32 	%f40, [%rd9+-24];
	setp.lt.f32 	%p8, %f40, %f38;
	setp.lt.f32 	%p9, %f40, %f39;
	selp.f32 	%f41, %f40, %f39, %p9;
	selp.f32 	%f42, %f40, %f38, %p8;
	selp.f32 	%f43, %f38, %f41, %p8;
	add.s32 	%r51, %r105, 2;
	selp.b32 	%r52, %r51, %r50, %p8;
	ld.global.f32 	%f44, [%rd9+-20];
	setp.lt.f32 	%p10, %f44, %f42;
	setp.lt.f32 	%p11, %f44, %f43;
	selp.f32 	%f45, %f44, %f43, %p11;
	selp.f32 	%f46, %f44, %f42, %p10;
	selp.f32 	%f47, %f42, %f45, %p10;
	add.s32 	%r53, %r105, 3;
	selp.b32 	%r54, %r53, %r52, %p10;
	ld.global.f32 	%f48, [%rd9+-16];
	setp.lt.f32 	%p12, %f48, %f46;
	setp.lt.f32 	%p13, %f48, %f47;
	selp.f32 	%f49, %f48, %f47, %p13;
	selp.f32 	%f50, %f48, %f46, %p12;
	selp.f32 	%f51, %f46, %f49, %p12;
	add.s32 	%r55, %r105, 4;
	selp.b32 	%r56, %r55, %r54, %p12;
	ld.global.f32 	%f52, [%rd9+-12];
	setp.lt.f32 	%p14, %f52, %f50;
	setp.lt.f32 	%p15, %f52, %f51;
	selp.f32 	%f53, %f52, %f51, %p15;
	selp.f32 	%f54, %f52, %f50, %p14;
	selp.f32 	%f55, %f50, %f53, %p14;
	add.s32 	%r57, %r105, 5;
	selp.b32 	%r58, %r57, %r56, %p14;
	ld.global.f32 	%f56, [%rd9+-8];
	setp.lt.f32 	%p16, %f56, %f54;
	setp.lt.f32 	%p17, %f56, %f55;
	selp.f32 	%f57, %f56, %f55, %p17;
	selp.f32 	%f58, %f56, %f54, %p16;
	selp.f32 	%f59, %f54, %f57, %p16;
	add.s32 	%r59, %r105, 6;
	selp.b32 	%r60, %r59, %r58, %p16;
	ld.global.f32 	%f60, [%rd9+-4];
	setp.lt.f32 	%p18, %f60, %f58;
	setp.lt.f32 	%p19, %f60, %f59;
	selp.f32 	%f61, %f60, %f59, %p19;
	selp.f32 	%f62, %f60, %f58, %p18;
	selp.f32 	%f63, %f58, %f61, %p18;
	add.s32 	%r61, %r105, 7;
	selp.b32 	%r62, %r61, %r60, %p18;
	ld.global.f32 	%f64, [%rd9];
	setp.lt.f32 	%p20, %f64, %f62;
	setp.lt.f32 	%p21, %f64, %f63;
	selp.f32 	%f65, %f64, %f63, %p21;
	selp.f32 	%f66, %f64, %f62, %p20;
	selp.f32 	%f67, %f62, %f65, %p20;
	add.s32 	%r63, %r105, 8;
	selp.b32 	%r64, %r63, %r62, %p20;
	ld.global.f32 	%f68, [%rd9+4];
	setp.lt.f32 	%p22, %f68, %f66;
	setp.lt.f32 	%p23, %f68, %f67;
	selp.f32 	%f69, %f68, %f67, %p23;
	selp.f32 	%f70, %f68, %f66, %p22;
	selp.f32 	%f71, %f66, %f69, %p22;
	add.s32 	%r65, %r105, 9;
	selp.b32 	%r66, %r65, %r64, %p22;
	ld.global.f32 	%f72, [%rd9+8];
	setp.lt.f32 	%p24, %f72, %f70;
	setp.lt.f32 	%p25, %f72, %f71;
	selp.f32 	%f73, %f72, %f71, %p25;
	selp.f32 	%f74, %f72, %f70, %p24;
	selp.f32 	%f75, %f70, %f73, %p24;
	add.s32 	%r67, %r105, 10;
	selp.b32 	%r68, %r67, %r66, %p24;
	ld.global.f32 	%f76, [%rd9+12];
	setp.lt.f32 	%p26, %f76, %f74;
	setp.lt.f32 	%p27, %f76, %f75;
	selp.f32 	%f77, %f76, %f75, %p27;
	selp.f32 	%f78, %f76, %f74, %p26;
	selp.f32 	%f79, %f74, %f77, %p26;
	add.s32 	%r69, %r105, 11;
	selp.b32 	%r70, %r69, %r68, %p26;
	ld.global.f32 	%f80, [%rd9+16];
	setp.lt.f32 	%p28, %f80, %f78;
	setp.lt.f32 	%p29, %f80, %f79;
	selp.f32 	%f81, %f80, %f79, %p29;
	selp.f32 	%f82, %f80, %f78, %p28;
	selp.f32 	%f83, %f78, %f81, %p28;
	add.s32 	%r71, %r105, 12;
	selp.b32 	%r72, %r71, %r70, %p28;
	ld.global.f32 	%f84, [%rd9+20];
	setp.lt.f32 	%p30, %f84, %f82;
	setp.lt.f32 	%p31, %f84, %f83;
	selp.f32 	%f85, %f84, %f83, %p31;
	selp.f32 	%f86, %f84, %f82, %p30;
	selp.f32 	%f87, %f82, %f85, %p30;
	add.s32 	%r73, %r105, 13;
	selp.b32 	%r74, %r73, %r72, %p30;
	ld.global.f32 	%f88, [%rd9+24];
	setp.lt.f32 	%p32, %f88, %f86;
	setp.lt.f32 	%p33, %f88, %f87;
	selp.f32 	%f89, %f88, %f87, %p33;
	selp.f32 	%f90, %f88, %f86, %p32;
	selp.f32 	%f91, %f86, %f89, %p32;
	add.s32 	%r75, %r105, 14;
	selp.b32 	%r76, %r75, %r74, %p32;
	ld.global.f32 	%f92, [%rd9+28];
	setp.lt.f32 	%p34, %f92, %f90;
	setp.lt.f32 	%p35, %f92, %f91;
	selp.f32 	%f93, %f92, %f91, %p35;
	selp.f32 	%f160, %f92, %f90, %p34;
	selp.f32 	%f161, %f90, %f93, %p34;
	add.s32 	%r77, %r105, 15;
	selp.b32 	%r120, %r77, %r76, %p34;
	add.s32 	%r104, %r104, 16;
	add.s32 	%r105, %r105, 16;
	setp.ne.s32 	%p36, %r105, %r111;
	@%p36 bra 	$L__BB3_4;
$L__BB3_5:
	setp.eq.s32 	%p37, %r3, 0;
	@%p37 bra 	$L__BB3_14;
	and.b32  	%r14, %r37, 7;
	setp.lt.u32 	%p38, %r3, 8;
	@%p38 bra 	$L__BB3_8;
	add.s32 	%r79, %r111, %r2;
	mul.wide.s32 	%rd10, %r79, 4;
	add.s64 	%rd11, %rd1, %rd10;
	ld.global.f32 	%f95, [%rd11];
	setp.lt.f32 	%p39, %f95, %f160;
	setp.lt.f32 	%p40, %f95, %f161;
	selp.f32 	%f96, %f95, %f161, %p40;
	selp.f32 	%f97, %f95, %f160, %p39;
	selp.f32 	%f98, %f160, %f96, %p39;
	selp.b32 	%r80, %r111, %r120, %p39;
	add.s32 	%r81, %r111, 1;
	ld.global.f32 	%f99, [%rd11+4];
	setp.lt.f32 	%p41, %f99, %f97;
	setp.lt.f32 	%p42, %f99, %f98;
	selp.f32 	%f100, %f99, %f98, %p42;
	selp.f32 	%f101, %f99, %f97, %p41;
	selp.f32 	%f102, %f97, %f100, %p41;
	selp.b32 	%r82, %r81, %r80, %p41;
	add.s32 	%r83, %r111, 2;
	ld.global.f32 	%f103, [%rd11+8];
	setp.lt.f32 	%p43, %f103, %f101;
	setp.lt.f32 	%p44, %f103, %f102;
	selp.f32 	%f104, %f103, %f102, %p44;
	selp.f32 	%f105, %f103, %f101, %p43;
	selp.f32 	%f106, %f101, %f104, %p43;
	selp.b32 	%r84, %r83, %r82, %p43;
	add.s32 	%r85, %r111, 3;
	ld.global.f32 	%f107, [%rd11+12];
	setp.lt.f32 	%p45, %f107, %f105;
	setp.lt.f32 	%p46, %f107, %f106;
	selp.f32 	%f108, %f107, %f106, %p46;
	selp.f32 	%f109, %f107, %f105, %p45;
	selp.f32 	%f110, %f105, %f108, %p45;
	selp.b32 	%r86, %r85, %r84, %p45;
	add.s32 	%r87, %r111, 4;
	ld.global.f32 	%f111, [%rd11+16];
	setp.lt.f32 	%p47, %f111, %f109;
	setp.lt.f32 	%p48, %f111, %f110;
	selp.f32 	%f112, %f111, %f110, %p48;
	selp.f32 	%f113, %f111, %f109, %p47;
	selp.f32 	%f114, %f109, %f112, %p47;
	selp.b32 	%r88, %r87, %r86, %p47;
	add.s32 	%r89, %r111, 5;
	ld.global.f32 	%f115, [%rd11+20];
	setp.lt.f32 	%p49, %f115, %f113;
	setp.lt.f32 	%p50, %f115, %f114;
	selp.f32 	%f116, %f115, %f114, %p50;
	selp.f32 	%f117, %f115, %f113, %p49;
	selp.f32 	%f118, %f113, %f116, %p49;
	selp.b32 	%r90, %r89, %r88, %p49;
	add.s32 	%r91, %r111, 6;
	ld.global.f32 	%f119, [%rd11+24];
	setp.lt.f32 	%p51, %f119, %f117;
	setp.lt.f32 	%p52, %f119, %f118;
	selp.f32 	%f120, %f119, %f118, %p52;
	selp.f32 	%f121, %f119, %f117, %p51;
	selp.f32 	%f122, %f117, %f120, %p51;
	selp.b32 	%r92, %r91, %r90, %p51;
	add.s32 	%r93, %r111, 7;
	ld.global.f32 	%f123, [%rd11+28];
	setp.lt.f32 	%p53, %f123, %f121;
	setp.lt.f32 	%p54, %f123, %f122;
	selp.f32 	%f124, %f123, %f122, %p54;
	selp.f32 	%f160, %f123, %f121, %p53;
	selp.f32 	%f161, %f121, %f124, %p53;
	selp.b32 	%r120, %r93, %r92, %p53;
	add.s32 	%r111, %r111, 8;
$L__BB3_8:
	setp.eq.s32 	%p55, %r14, 0;
	@%p55 bra 	$L__BB3_14;
	and.b32  	%r20, %r37, 3;
	setp.lt.u32 	%p56, %r14, 4;
	@%p56 bra 	$L__BB3_11;
	add.s32 	%r95, %r111, %r2;
	mul.wide.s32 	%rd12, %r95, 4;
	add.s64 	%rd13, %rd1, %rd12;
	ld.global.f32 	%f126, [%rd13];
	setp.lt.f32 	%p57, %f126, %f160;
	setp.lt.f32 	%p58, %f126, %f161;
	selp.f32 	%f127, %f126, %f161, %p58;
	selp.f32 	%f128, %f126, %f160, %p57;
	selp.f32 	%f129, %f160, %f127, %p57;
	selp.b32 	%r96, %r111, %r120, %p57;
	add.s32 	%r97, %r111, 1;
	ld.global.f32 	%f130, [%rd13+4];
	setp.lt.f32 	%p59, %f130, %f128;
	setp.lt.f32 	%p60, %f130, %f129;
	selp.f32 	%f131, %f130, %f129, %p60;
	selp.f32 	%f132, %f130, %f128, %p59;
	selp.f32 	%f133, %f128, %f131, %p59;
	selp.b32 	%r98, %r97, %r96, %p59;
	add.s32 	%r99, %r111, 2;
	ld.global.f32 	%f134, [%rd13+8];
	setp.lt.f32 	%p61, %f134, %f132;
	setp.lt.f32 	%p62, %f134, %f133;
	selp.f32 	%f135, %f134, %f133, %p62;
	selp.f32 	%f136, %f134, %f132, %p61;
	selp.f32 	%f137, %f132, %f135, %p61;
	selp.b32 	%r100, %r99, %r98, %p61;
	add.s32 	%r101, %r111, 3;
	ld.global.f32 	%f138, [%rd13+12];
	setp.lt.f32 	%p63, %f138, %f136;
	setp.lt.f32 	%p64, %f138, %f137;
	selp.f32 	%f139, %f138, %f137, %p64;
	selp.f32 	%f160, %f138, %f136, %p63;
	selp.f32 	%f161, %f136, %f139, %p63;
	selp.b32 	%r120, %r101, %r100, %p63;
	add.s32 	%r111, %r111, 4;
$L__BB3_11:
	setp.eq.s32 	%p65, %r20, 0;
	@%p65 bra 	$L__BB3_14;
	add.s32 	%r117, %r111, %r2;
	neg.s32 	%r116, %r20;
	mov.f32 	%f159, %f160;
$L__BB3_13:
	.pragma "nounroll";
	mul.wide.s32 	%rd14, %r117, 4;
	add.s64 	%rd15, %rd1, %rd14;
	ld.global.f32 	%f140, [%rd15];
	setp.lt.f32 	%p66, %f140, %f159;
	setp.lt.f32 	%p67, %f140, %f161;
	selp.f32 	%f141, %f140, %f161, %p67;
	selp.f32 	%f160, %f140, %f159, %p66;
	selp.f32 	%f161, %f159, %f141, %p66;
	selp.b32 	%r120, %r111, %r120, %p66;
	add.s32 	%r111, %r111, 1;
	add.s32 	%r117, %r117, 1;
	add.s32 	%r116, %r116, 1;
	setp.ne.s32 	%p68, %r116, 0;
	mov.f32 	%f159, %f160;
	@%p68 bra 	$L__BB3_13;
$L__BB3_14:
	cvta.to.global.u64 	%rd16, %rd6;
	mul.wide.s32 	%rd17, %r1, 4;
	add.s64 	%rd3, %rd16, %rd17;
	mov.b32 	%r102, 0;
	st.global.u32 	[%rd3], %r102;
	setp.eq.s32 	%p69, %r120, -1;
	mul.f32 	%f142, %f27, %f161;
	setp.gtu.f32 	%p70, %f160, %f142;
	or.pred  	%p71, %p69, %p70;
	@%p71 bra 	$L__BB3_16;
	cvta.to.global.u64 	%rd18, %rd4;
	add.s64 	%rd20, %rd18, %rd17;
	st.global.u32 	[%rd20], %r1;
	cvta.to.global.u64 	%rd21, %rd5;
	add.s64 	%rd22, %rd21, %rd17;
	st.global.u32 	[%rd22], %r120;
	mov.b32 	%r103, 1;
	st.global.u32 	[%rd3], %r103;
$L__BB3_16:
	ret;

}


// ===== COMPILED SASS (sm_100) =====

	.target	sm_100

	.elftype	@"ET_EXEC"


//--------------------- .note.nv.tkinfo           --------------------------
	.section	.note.nv.tkinfo,"",@"SHT_NOTE"
	.sectionflags	@"SHF_NOTE_NV_TKINFO"
	.tkinfo
        /*0018*/ 	.word	0x00000002
        /*0030*/ 	.string	""
        /*0030*/ 	.string	"ptxas"
        /*0030*/ 	.string	"Cuda compilation tools, release 13.0, V13.0.88"
        /*0030*/ 	.string	"Build cuda_13.0.r13.0/compiler.36424714_0"
        /*0030*/ 	.string	"-arch sm_100 -m 64 "



//--------------------- .note.nv.cuinfo           --------------------------
	.section	.note.nv.cuinfo,"",@"SHT_NOTE"
	.sectionflags	@"SHF_NOTE_NV_CUINFO"
        /*0018*/ 	.short	0x0002
        /*001a*/ 	.short	0x0064
        /*001c*/ 	.short	0x0082
	.zero		2


//--------------------- .nv.info                  --------------------------
	.section	.nv.info,"",@"SHT_CUDA_INFO"
	.align	4


	//----- nvinfo : EIATTR_REGCOUNT
	.align		4
        /*0000*/ 	.byte	0x04, 0x2f
        /*0002*/ 	.short	(.L_10 - .L_9)
	.align		4
.L_9:
        /*0004*/ 	.word	index@(_Z18init_curand_kernelP17curandStateXORWOWmi)
        /*0008*/ 	.word	0x0000001f


	//----- nvinfo : EIATTR_FRAME_SIZE
	.align		4
.L_10:
        /*000c*/ 	.byte	0x04, 0x11
        /*000e*/ 	.short	(.L_12 - .L_11)
	.align		4
.L_11:
        /*0010*/ 	.word	index@(_Z18init_curand_kernelP17curandStateXORWOWmi)
        /*0014*/ 	.word	0x00000000


	//----- nvinfo : EIATTR_REGCOUNT
	.align		4
.L_12:
        /*0018*/ 	.byte	0x04, 0x2f
        /*001a*/ 	.short	(.L_14 - .L_13)
	.align		4
.L_13:
        /*001c*/ 	.word	index@(_Z24ransac_homography_kernelPfS_iS_PiS_P17curandStateXORWOW)
        /*0020*/ 	.word	0x00000098


	//----- nvinfo : EIATTR_FRAME_SIZE
	.align		4
.L_14:
        /*0024*/ 	.byte	0x04, 0x11
        /*0026*/ 	.short	(.L_16 - .L_15)
	.align		4
.L_15:
        /*0028*/ 	.word	index@($__internal_3_$__cuda_sm3x_div_rn_noftz_f32_slowpath)
        /*002c*/ 	.word	0x00000270


	//----- nvinfo : EIATTR_FRAME_SIZE
	.align		4
.L_16:
        /*0030*/ 	.byte	0x04, 0x11
        /*0032*/ 	.short	(.L_18 - .L_17)
	.align		4
.L_17:
        /*0034*/ 	.word	index@($__internal_2_$__cuda_sm20_sqrt_rn_f32_slowpath)
        /*0038*/ 	.word	0x00000270


	//----- nvinfo : EIATTR_FRAME_SIZE
	.align		4
.L_18:
        /*003c*/ 	.byte	0x04, 0x11
        /*003e*/ 	.short	(.L_20 - .L_19)
	.align		4
.L_19:
        /*0040*/ 	.word	index@($__internal_1_$__cuda_sm20_rcp_rn_f32_slowpath)
        /*0044*/ 	.word	0x00000270


	//----- nvinfo : EIATTR_FRAME_SIZE
	.align		4
.L_20:
        /*0048*/ 	.byte	0x04, 0x11
        /*004a*/ 	.short	(.L_22 - .L_21)
	.align		4
.L_21:
        /*004c*/ 	.word	index@(_Z24ransac_homography_kernelPfS_iS_PiS_P17curandStateXORWOW)
        /*0050*/ 	.word	0x00000270


	//----- nvinfo : EIATTR_REGCOUNT
	.align		4
.L_22:
        /*0054*/ 	.byte	0x04, 0x2f
        /*0056*/ 	.short	(.L_24 - .L_23)
	.align		4
.L_23:
        /*0058*/ 	.word	index@(_Z28compute_descriptor_distancesPfS_iiiS_)
        /*005c*/ 	.word	0x0000001f


	//----- nvinfo : EIATTR_FRAME_SIZE
	.align		4
.L_24:
        /*0060*/ 	.byte	0x04, 0x11
        /*0062*/ 	.short	(.L_26 - .L_25)
	.align		4
.L_25:
        /*0064*/ 	.word	index@($__internal_0_$__cuda_sm20_sqrt_rn_f32_slowpath)
        /*0068*/ 	.word	0x00000000


	//----- nvinfo : EIATTR_FRAME_SIZE
	.align		4
.L_26:
        /*006c*/ 	.byte	0x04, 0x11
        /*006e*/ 	.short	(.L_28 - .L_27)
	.align		4
.L_27:
        /*0070*/ 	.word	index@(_Z28compute_descriptor_distancesPfS_iiiS_)
        /*0074*/ 	.word	0x00000000


	//----- nvinfo : EIATTR_REGCOUNT
	.align		4
.L_28:
        /*0078*/ 	.byte	0x04, 0x2f
        /*007a*/ 	.short	(.L_30 - .L_29)
	.align		4
.L_29:
        /*007c*/ 	.word	index@(_Z17find_best_matchesPfiifPiS0_S0_S0_)
        /*0080*/ 	.word	0x0000001e


	//----- nvinfo : EIATTR_FRAME_SIZE
	.align		4
.L_30:
        /*0084*/ 	.byte	0x04, 0x11
        /*0086*/ 	.short	(.L_32 - .L_31)
	.align		4
.L_31:
        /*0088*/ 	.word	index@(_Z17find_best_matchesPfiifPiS0_S0_S0_)
        /*008c*/ 	.word	0x00000000


	//----- nvinfo : EIATTR_MIN_STACK_SIZE
	.align		4
.L_32:
        /*0090*/ 	.byte	0x04, 0x12
        /*0092*/ 	.short	(.L_34 - .L_33)
	.align		4
.L_33:
        /*0094*/ 	.word	index@(_Z17find_best_matchesPfiifPiS0_S0_S0_)
        /*0098*/ 	.word	0x00000000


	//----- nvinfo : EIATTR_MIN_STACK_SIZE
	.align		4
.L_34:
        /*009c*/ 	.byte	0x04, 0x12
        /*009e*/ 	.short	(.L_36 - .L_35)
	.align		4
.L_35:
        /*00a0*/ 	.word	index@(_Z28compute_descriptor_distancesPfS_iiiS_)
        /*00a4*/ 	.word	0x00000000


	//----- nvinfo : EIATTR_MIN_STACK_SIZE
	.align		4
.L_36:
        /*00a8*/ 	.byte	0x04, 0x12
        /*00aa*/ 	.short	(.L_38 - .L_37)
	.align		4
.L_37:
        /*00ac*/ 	.word	index@(_Z24ransac_homography_kernelPfS_iS_PiS_P17curandStateXORWOW)
        /*00b0*/ 	.word	0x00000270


	//----- nvinfo : EIATTR_MIN_STACK_SIZE
	.align		4
.L_38:
        /*00b4*/ 	.byte	0x04, 0x12
        /*00b6*/ 	.short	(.L_40 - .L_39)
	.align		4
.L_39:
        /*00b8*/ 	.word	index@(_Z18init_curand_kernelP17curandStateXORWOWmi)
        /*00bc*/ 	.word	0x00000000
.L_40:


//--------------------- .nv.compat                --------------------------
	.section	.nv.compat,"",@"SHT_CUDA_COMPAT_INFO"
	.align	4
        /*0000*/ 	.byte	0x02, 0x09, 0x00, 0x00, 0x02, 0x02, 0x01, 0x00, 0x02, 0x05, 0x05, 0x00, 0x03, 0x07, 0x01, 0x01
        /*0010*/ 	.byte	0x02, 0x03, 0x00, 0x00, 0x02, 0x06, 0x01, 0x00, 0x04, 0x0b, 0x08, 0x00, 0x01, 0x00, 0x00, 0x00
        /*0020*/ 	.byte	0x00, 0x00, 0x00, 0x00


//--------------------- .nv.info._Z17find_best_matchesPfiifPiS0_S0_S0_ --------------------------
	.section	.nv.info._Z17find_best_matchesPfiifPiS0_S0_S0_,"",@"SHT_CUDA_INFO"
	.sectionflags	@""
	.align	4


	//----- nvinfo : EIATTR_CUDA_API_VERSION
	.align		4
        /*0000*/ 	.byte	0x04, 0x37
        /*0002*/ 	.short	(.L_42 - .L_41)
.L_41:
        /*0004*/ 	.word	0x00000082


	//----- nvinfo : EIATTR_KPARAM_INFO
	.align		4
.L_42:
        /*0008*/ 	.byte	0x04, 0x17
        /*000a*/ 	.short	(.L_44 - .L_43)
.L_43:
        /*000c*/ 	.word	0x00000000
        /*0010*/ 	.short	0x0007
        /*0012*/ 	.short	0x0030
        /*0014*/ 	.byte	0x00, 0xf5, 0x21, 0x00


	//----- nvinfo : EIATTR_KPARAM_INFO
	.align		4
.L_44:
        /*0018*/ 	.byte	0x04, 0x17
        /*001a*/ 	.short	(.L_46 - .L_45)
.L_45:
        /*001c*/ 	.word	0x00000000
        /*0020*/ 	.short	0x0006
        /*0022*/ 	.short	0x0028
        /*0024*/ 	.byte	0x00, 0xf5, 0x21, 0x00


	//----- nvinfo : EIATTR_KPARAM_INFO
	.align		4
.L_46:
        /*0028*/ 	.byte	0x04, 0x17
        /*002a*/ 	.short	(.L_48 - .L_47)
.L_47:
        /*002c*/ 	.word	0x00000000
        /*0030*/ 	.short	0x0005
        /*0032*/ 	.short	0x0020
        /*0034*/ 	.byte	0x00, 0xf5, 0x21, 0x00


	//----- nvinfo : EIATTR_KPARAM_INFO
	.align		4
.L_48:
        /*0038*/ 	.byte	0x04, 0x17
        /*003a*/ 	.short	(.L_50 - .L_49)
.L_49:
        /*003c*/ 	.word	0x00000000
        /*0040*/ 	.short	0x0004
        /*0042*/ 	.short	0x0018
        /*0044*/ 	.byte	0x00, 0xf5, 0x21, 0x00


	//----- nvinfo : EIATTR_KPARAM_INFO
	.align		4
.L_50:
        /*0048*/ 	.byte	0x04, 0x17
        /*004a*/ 	.short	(.L_52 - .L_51)
.L_51:
        /*004c*/ 	.word	0x00000000
        /*0050*/ 	.short	0x0003
        /*0052*/ 	.short	0x0010
        /*0054*/ 	.byte	0x00, 0xf0, 0x11, 0x00


	//----- nvinfo : EIATTR_KPARAM_INFO
	.align		4
.L_52:
        /*0058*/ 	.byte	0x04, 0x17
        /*005a*/ 	.short	(.L_54 - .L_53)
.L_53:
        /*005c*/ 	.word	0x00000000
        /*0060*/ 	.short	0x0002
        /*0062*/ 	.short	0x000c
        /*0064*/ 	.byte	0x00, 0xf0, 0x11, 0x00


	//----- nvinfo : EIATTR_KPARAM_INFO
	.align		4
.L_54:
        /*0068*/ 	.byte	0x04, 0x17
        /*006a*/ 	.short	(.L_56 - .L_55)
.L_55:
        /*006c*/ 	.word	0x00000000
        /*0070*/ 	.short	0x0001
        /*0072*/ 	.short	0x0008
        /*0074*/ 	.byte	0x00, 0xf0, 0x11, 0x00


	//----- nvinfo : EIATTR_KPARAM_INFO
	.align		4
.L_56:
        /*0078*/ 	.byte	0x04, 0x17
        /*007a*/ 	.short	(.L_58 - .L_57)
.L_57:
        /*007c*/ 	.word	0x00000000
        /*0080*/ 	.short	0x0000
        /*0082*/ 	.short	0x0000
        /*0084*/ 	.byte	0x00, 0xf5, 0x21, 0x00


	//----- nvinfo : EIATTR_SPARSE_MMA_MASK
	.align		4
.L_58:
        /*0088*/ 	.byte	0x03, 0x50
        /*008a*/ 	.short	0x0000


	//----- nvinfo : EIATTR_MAXREG_COUNT
	.align		4
        /*008c*/ 	.byte	0x03, 0x1b
        /*008e*/ 	.short	0x00ff


	//----- nvinfo : EIATTR_MERCURY_ISA_VERSION
	.align		4
        /*0090*/ 	.byte	0x03, 0x5f
        /*0092*/ 	.short	0x0101


	//----- nvinfo : EIATTR_VRC_CTA_INIT_COUNT
	.align		4
        /*0094*/ 	.byte	0x02, 0x4a
	.zero		1
	.zero		1


	//----- nvinfo : EIATTR_EXIT_INSTR_OFFSETS
	.align		4
        /*0098*/ 	.byte	0x04, 0x1c
        /*009a*/ 	.short	(.L_60 - .L_59)


	//   ....[0]....
.L_59:
        /*009c*/ 	.word	0x00000070


	//   ....[1]....
        /*00a0*/ 	.word	0x00000fc0


	//   ....[2]....
        /*00a4*/ 	.word	0x00001050


	//----- nvinfo : EIATTR_CBANK_PARAM_SIZE
	.align		4
.L_60:
        /*00a8*/ 	.byte	0x03, 0x19
        /*00aa*/ 	.short	0x0038


	//----- nvinfo : EIATTR_PARAM_CBANK
	.align		4
        /*00ac*/ 	.byte	0x04, 0x0a
        /*00ae*/ 	.short	(.L_62 - .L_61)
	.align		4
.L_61:
        /*00b0*/ 	.word	index@(.nv.constant0._Z17find_best_matchesPfiifPiS0_S0_S0_)
        /*00b4*/ 	.short	0x0380
        /*00b6*/ 	.short	0x0038


	//----- nvinfo : EIATTR_SW_WAR
	.align		4
.L_62:
        /*00b8*/ 	.byte	0x04, 0x36
        /*00ba*/ 	.short	(.L_64 - .L_63)
.L_63:
        /*00bc*/ 	.word	0x00000008
.L_64:


//--------------------- .nv.info._Z28compute_descriptor_distancesPfS_iiiS_ --------------------------
	.section	.nv.info._Z28compute_descriptor_distancesPfS_iiiS_,"",@"SHT_CUDA_INFO"
	.sectionflags	@""
	.align	4


	//----- nvinfo : EIATTR_CUDA_API_VERSION
	.align		4
        /*0000*/ 	.byte	0x04, 0x37
        /*0002*/ 	.short	(.L_66 - .L_65)
.L_65:
        /*0004*/ 	.word	0x00000082


	//----- nvinfo : EIATTR_KPARAM_INFO
	.align		4
.L_66:
        /*0008*/ 	.byte	0x04, 0x17
        /*000a*/ 	.short	(.L_68 - .L_67)
.L_67:
        /*000c*/ 	.word	0x00000000
        /*0010*/ 	.short	0x0005
        /*0012*/ 	.short	0x0020
        /*0014*/ 	.byte	0x00, 0xf5, 0x21, 0x00


	//----- nvinfo : EIATTR_KPARAM_INFO
	.align		4
.L_68:
        /*0018*/ 	.byte	0x04, 0x17
        /*001a*/ 	.short	(.L_70 - .L_69)
.L_69:
        /*001c*/ 	.word	0x00000000
        /*0020*/ 	.short	0x0004
        /*0022*/ 	.short	0x0018
        /*0024*/ 	.byte	0x00, 0xf0, 0x11, 0x00


	//----- nvinfo : EIATTR_KPARAM_INFO
	.align		4
.L_70:
        /*0028*/ 	.byte	0x04, 0x17
        /*002a*/ 	.short	(.L_72 - .L_71)
.L_71:
        /*002c*/ 	.word	0x00000000
        /*0030*/ 	.short	0x0003
        /*0032*/ 	.short	0x0014
        /*0034*/ 	.byte	0x00, 0xf0, 0x11, 0x00


	//----- nvinfo : EIATTR_KPARAM_INFO
	.align		4
.L_72:
        /*0038*/ 	.byte	0x04, 0x17
        /*003a*/ 	.short	(.L_74 - .L_73)
.L_73:
        /*003c*/ 	.word	0x00000000
        /*0040*/ 	.short	0x0002
        /*0042*/ 	.short	0x0010
        /*0044*/ 	.byte	0x00, 0xf0, 0x11, 0x00


	//----- nvinfo : EIATTR_KPARAM_INFO
	.align		4
.L_74:
        /*0048*/ 	.byte	0x04, 0x17
        /*004a*/ 	.short	(.L_76 - .L_75)
.L_75:
        /*004c*/ 	.word	0x00000000
        /*0050*/ 	.short	0x0001
        /*0052*/ 	.short	0x0008
        /*0054*/ 	.byte	0x00, 0xf5, 0x21, 0x00


	//----- nvinfo : EIATTR_KPARAM_INFO
	.align		4
.L_76:
        /*0058*/ 	.byte	0x04, 0x17
        /*005a*/ 	.short	(.L_78 - .L_77)
.L_77:
        /*005c*/ 	.word	0x00000000
        /*0060*/ 	.short	0x0000
        /*0062*/ 	.short	0x0000
        /*0064*/ 	.byte	0x00, 0xf5, 0x21, 0x00


	//----- nvinfo : EIATTR_SPARSE_MMA_MASK
	.align		4
.L_78:
        /*0068*/ 	.byte	0x03, 0x50
        /*006a*/ 	.short	0x0000


	//----- nvinfo : EIATTR_MAXREG_COUNT
	.align		4
        /*006c*/ 	.byte	0x03, 0x1b
        /*006e*/ 	.short	0x00ff


	//----- nvinfo : EIATTR_MERCURY_ISA_VERSION
	.align		4
        /*0070*/ 	.byte	0x03, 0x5f
        /*0072*/ 	.short	0x0101


	//----- nvinfo : EIATTR_VRC_CTA_INIT_COUNT
	.align		4
        /*0074*/ 	.byte	0x02, 0x4a
	.zero		1
	.zero		1


	//----- nvinfo : EIATTR_EXIT_INSTR_OFFSETS
	.align		4
        /*0078*/ 	.byte	0x04, 0x1c
        /*007a*/ 	.short	(.L_80 - .L_79)


	//   ....[0]....
.L_79:
        /*007c*/ 	.word	0x00000080


	//   ....[1]....
        /*0080*/ 	.word	0x00000ae0


	//----- nvinfo : EIATTR_CRS_STACK_SIZE
	.align		4
.L_80:
        /*0084*/ 	.byte	0x04, 0x1e
        /*0086*/ 	.short	(.L_82 - .L_81)
.L_81:
        /*0088*/ 	.word	0x00000000


	//----- nvinfo : EIATTR_CBANK_PARAM_SIZE
	.align		4
.L_82:
        /*008c*/ 	.byte	0x03, 0x19
        /*008e*/ 	.short	0x0028


	//----- nvinfo : EIATTR_PARAM_CBANK
	.align		4
        /*0090*/ 	.byte	0x04, 0x0a
        /*0092*/ 	.short	(.L_84 - .L_83)
	.align		4
.L_83:
        /*0094*/ 	.word	index@(.nv.constant0._Z28compute_descriptor_distancesPfS_iiiS_)
        /*0098*/ 	.short	0x0380
        /*009a*/ 	.short	0x0028


	//----- nvinfo : EIATTR_SW_WAR
	.align		4
.L_84:
        /*009c*/ 	.byte	0x04, 0x36
        /*009e*/ 	.short	(.L_86 - .L_85)
.L_85:
        /*00a0*/ 	.word	0x00000008
.L_86:


//--------------------- .nv.info._Z24ransac_homography_kernelPfS_iS_PiS_P17curandStateXORWOW --------------------------
	.section	.nv.info._Z24ransac_homography_kernelPfS_iS_PiS_P17curandStateXORWOW,"",@"SHT_CUDA_INFO"
	.sectionflags	@""
	.align	4


	//----- nvinfo : EIATTR_CUDA_API_VERSION
	.align		4
        /*0000*/ 	.byte	0x04, 0x37
        /*0002*/ 	.short	(.L_88 - .L_87)
.L_87:
        /*0004*/ 	.word	0x00000082


	//----- nvinfo : EIATTR_KPARAM_INFO
	.align		4
.L_88:
        /*0008*/ 	.byte	0x04, 0x17
        /*000a*/ 	.short	(.L_90 - .L_89)
.L_89:
        /*000c*/ 	.word	0x00000000
        /*0010*/ 	.short	0x0006
        /*0012*/ 	.short	0x0030
        /*0014*/ 	.byte	0x00, 0xf5, 0x21, 0x00


	//----- nvinfo : EIATTR_KPARAM_INFO
	.align		4
.L_90:
        /*0018*/ 	.byte	0x04, 0x17
        /*001a*/ 	.short	(.L_92 - .L_91)
.L_91:
        /*001c*/ 	.word	0x00000000
        /*0020*/ 	.short	0x0005
        /*0022*/ 	.short	0x0028
        /*0024*/ 	.byte	0x00, 0xf5, 0x21, 0x00


	//----- nvinfo : EIATTR_KPARAM_INFO
	.align		4
.L_92:
        /*0028*/ 	.byte	0x04, 0x17
        /*002a*/ 	.short	(.L_94 - .L_93)
.L_93:
        /*002c*/ 	.word	0x00000000
        /*0030*/ 	.short	0x0004
        /*0032*/ 	.short	0x0020
        /*0034*/ 	.byte	0x00, 0xf5, 0x21, 0x00


	//----- nvinfo : EIATTR_KPARAM_INFO
	.align		4
.L_94:
        /*0038*/ 	.byte	0x04, 0x17
        /*003a*/ 	.short	(.L_96 - .L_95)
.L_95:
        /*003c*/ 	.word	0x00000000
        /*0040*/ 	.short	0x0003
        /*0042*/ 	.short	0x0018
        /*0044*/ 	.byte	0x00, 0xf5, 0x21, 0x00


	//----- nvinfo : EIATTR_KPARAM_INFO
	.align		4
.L_96:
        /*0048*/ 	.byte	0x04, 0x17
        /*004a*/ 	.short	(.L_98 - .L_97)
.L_97:
        /*004c*/ 	.word	0x00000000
        /*0050*/ 	.short	0x0002
        /*0052*/ 	.short	0x0010
        /*0054*/ 	.byte	0x00, 0xf0, 0x11, 0x00


	//----- nvinfo : EIATTR_KPARAM_INFO
	.align		4
.L_98:
        /*0058*/ 	.byte	0x04, 0x17
        /*005a*/ 	.short	(.L_100 - .L_99)
.L_99:
        /*005c*/ 	.word	0x00000000
        /*0060*/ 	.short	0x0001
        /*0062*/ 	.short	0x0008
        /*0064*/ 	.byte	0x00, 0xf5, 0x21, 0x00


	//----- nvinfo : EIATTR_KPARAM_INFO
	.align		4
.L_100:
        /*0068*/ 	.byte	0x04, 0x17
        /*006a*/ 	.short	(.L_102 - .L_101)
.L_101:
        /*006c*/ 	.word	0x00000000
        /*0070*/ 	.short	0x0000
        /*0072*/ 	.short	0x0000
        /*0074*/ 	.byte	0x00, 0xf5, 0x21, 0x00


	//----- nvinfo : EIATTR_SPARSE_MMA_MASK
	.align		4
.L_102:
        /*0078*/ 	.byte	0x03, 0x50
        /*007a*/ 	.short	0x0000


	//----- nvinfo : EIATTR_MAXREG_COUNT
	.align		4
        /*007c*/ 	.byte	0x03, 0x1b
        /*007e*/ 	.short	0x00ff


	//----- nvinfo : EIATTR_MERCURY_ISA_VERSION
	.align		4
        /*0080*/ 	.byte	0x03, 0x5f
        /*0082*/ 	.short	0x0101


	//----- nvinfo : EIATTR_VRC_CTA_INIT_COUNT
	.align		4
        /*0084*/ 	.byte	0x02, 0x4a
	.zero		1
	.zero		1


	//----- nvinfo : EIATTR_EXIT_INSTR_OFFSETS
	.align		4
        /*0088*/ 	.byte	0x04, 0x1c
        /*008a*/ 	.short	(.L_104 - .L_103)


	//   ....[0]....
.L_103:
        /*008c*/ 	.word	0x00000070


	//   ....[1]....
        /*0090*/ 	.word	0x00007620


	//----- nvinfo : EIATTR_CRS_STACK_SIZE
	.align		4
.L_104:
        /*0094*/ 	.byte	0x04, 0x1e
        /*0096*/ 	.short	(.L_106 - .L_105)
.L_105:
        /*0098*/ 	.word	0x00000000


	//----- nvinfo : EIATTR_CBANK_PARAM_SIZE
	.align		4
.L_106:
        /*009c*/ 	.byte	0x03, 0x19
        /*009e*/ 	.short	0x0038


	//----- nvinfo : EIATTR_PARAM_CBANK
	.align		4
        /*00a0*/ 	.byte	0x04, 0x0a
        /*00a2*/ 	.short	(.L_108 - .L_107)
	.align		4
.L_107:
        /*00a4*/ 	.word	index@(.nv.constant0._Z24ransac_homography_kernelPfS_iS_PiS_P17curandStateXORWOW)
        /*00a8*/ 	.short	0x0380
        /*00aa*/ 	.short	0x0038


	//----- nvinfo : EIATTR_SW_WAR
	.align		4
.L_108:
        /*00ac*/ 	.byte	0x04, 0x36
        /*00ae*/ 	.short	(.L_110 - .L_109)
.L_109:
        /*00b0*/ 	.word	0x00000008
.L_110:


//--------------------- .nv.info._Z18init_curand_kernelP17curandStateXORWOWmi --------------------------
	.section	.nv.info._Z18init_curand_kernelP17curandStateXORWOWmi,"",@"SHT_CUDA_INFO"
	.sectionflags	@""
	.align	4


	//----- nvinfo : EIATTR_CUDA_API_VERSION
	.align		4
        /*0000*/ 	.byte	0x04, 0x37
        /*0002*/ 	.short	(.L_112 - .L_111)
.L_111:
        /*0004*/ 	.word	0x00000082


	//----- nvinfo : EIATTR_KPARAM_INFO
	.align		4
.L_112:
        /*0008*/ 	.byte	0x04, 0x17
        /*000a*/ 	.short	(.L_114 - .L_113)
.L_113:
        /*000c*/ 	.word	0x00000000
        /*0010*/ 	.short	0x0002
        /*0012*/ 	.short	0x0010
        /*0014*/ 	.byte	0x00, 0xf0, 0x11, 0x00


	//----- nvinfo : EIATTR_KPARAM_INFO
	.align		4
.L_114:
        /*0018*/ 	.byte	0x04, 0x17
        /*001a*/ 	.short	(.L_116 - .L_115)
.L_115:
        /*001c*/ 	.word	0x00000000
        /*0020*/ 	.short	0x0001
        /*0022*/ 	.short	0x0008
        /*0024*/ 	.byte	0x00, 0xf0, 0x21, 0x00


	//----- nvinfo : EIATTR_KPARAM_INFO
	.align		4
.L_116:
        /*0028*/ 	.byte	0x04, 0x17
        /*002a*/ 	.short	(.L_118 - .L_117)
.L_117:
        /*002c*/ 	.word	0x00000000
        /*0030*/ 	.short	0x0000
        /*0032*/ 	.short	0x0000
        /*0034*/ 	.byte	0x00, 0xf5, 0x21, 0x00


	//----- nvinfo : EIATTR_SPARSE_MMA_MASK
	.align		4
.L_118:
        /*0038*/ 	.byte	0x03, 0x50
        /*003a*/ 	.short	0x0000


	//----- nvinfo : EIATTR_MAXREG_COUNT
	.align		4
        /*003c*/ 	.byte	0x03, 0x1b
        /*003e*/ 	.short	0x00ff


	//----- nvinfo : EIATTR_MERCURY_ISA_VERSION
	.align		4
        /*0040*/ 	.byte	0x03, 0x5f
        /*0042*/ 	.short	0x0101


	//----- nvinfo : EIATTR_VRC_CTA_INIT_COUNT
	.align		4
        /*0044*/ 	.byte	0x02, 0x4a
	.zero		1
	.zero		1


	//----- nvinfo : EIATTR_EXIT_INSTR_OFFSETS
	.align		4
        /*0048*/ 	.byte	0x04, 0x1c
        /*004a*/ 	.short	(.L_120 - .L_119)


	//   ....[0]....
.L_119:
        /*004c*/ 	.word	0x00000070


	//   ....[1]....
        /*0050*/ 	.word	0x00000f00


	//----- nvinfo : EIATTR_CRS_STACK_SIZE
	.align		4
.L_120:
        /*0054*/ 	.byte	0x04, 0x1e
        /*0056*/ 	.short	(.L_122 - .L_121)
.L_121:
        /*0058*/ 	.word	0x00000000


	//----- nvinfo : EIATTR_CBANK_PARAM_SIZE
	.align		4
.L_122:
        /*005c*/ 	.byte	0x03, 0x19
        /*005e*/ 	.short	0x0014


	//----- nvinfo : EIATTR_PARAM_CBANK
	.align		4
        /*0060*/ 	.byte	0x04, 0x0a
        /*0062*/ 	.short	(.L_124 - .L_123)
	.align		4
.L_123:
        /*0064*/ 	.word	index@(.nv.constant0._Z18init_curand_kernelP17curandStateXORWOWmi)
        /*0068*/ 	.short	0x0380
        /*006a*/ 	.short	0x0014


	//----- nvinfo : EIATTR_SW_WAR
	.align		4
.L_124:
        /*006c*/ 	.byte	0x04, 0x36
        /*006e*/ 	.short	(.L_126 - .L_125)
.L_125:
        /*0070*/ 	.word	0x00000008
.L_126:


//--------------------- .nv.callgraph             --------------------------
	.section	.nv.callgraph,"",@"SHT_CUDA_CALLGRAPH"
	.align	4
	.sectionentsize	8
	.align		4
        /*0000*/ 	.word	0x00000000
	.align		4
        /*0004*/ 	.word	0xffffffff
	.align		4
        /*0008*/ 	.word	0x00000000
	.align		4
        /*000c*/ 	.word	0xfffffffe
	.align		4
        /*0010*/ 	.word	0x00000000
	.align		4
        /*0014*/ 	.word	0xfffffffd
	.align		4
        /*0018*/ 	.word	0x00000000
	.align		4
        /*001c*/ 	.word	0xfffffffc


//--------------------- .nv.constant4             --------------------------
	.section	.nv.constant4,"a",@progbits
	.align	8
	.align		8
.nv.constant4:
        /*0000*/ 	.dword	precalc_xorwow_matrix
	.align		8
        /*0008*/ 	.dword	precalc_xorwow_offset_matrix
	.align		8
        /*0010*/ 	.dword	mrg32k3aM1
	.align		8
        /*0018*/ 	.dword	mrg32k3aM2
	.align		8
        /*0020*/ 	.dword	mrg32k3aM1SubSeq
	.align		8
        /*0028*/ 	.dword	mrg32k3aM2SubSeq
	.align		8
        /*0030*/ 	.dword	mrg32k3aM1Seq
	.align		8
        /*0038*/ 	.dword	mrg32k3aM2Seq


//--------------------- .nv.constant3             --------------------------
	.section	.nv.constant3,"a",@progbits
	.align	8
.nv.constant3:
	.type		__cr_lgamma_table,@object
	.size		__cr_lgamma_table,(.L_8 - __cr_lgamma_table)
__cr_lgamma_table:
        /*0000*/ 	.byte	0x00, 0x00, 0x00, 0x00, 0x00, 0x00, 0x00, 0x00, 0x00, 0x00, 0x00, 0x00, 0x00, 0x00, 0x00, 0x00
        /*0010*/ 	.byte	0xef, 0x39, 0xfa, 0xfe, 0x42, 0x2e, 0xe6, 0x3f, 0x02, 0x20, 0x2a, 0xfa, 0x0b, 0xab, 0xfc, 0x3f
        /*0020*/ 	.byte	0xf9, 0x2c, 0x92, 0x7c, 0xa7, 0x6c, 0x09, 0x40, 0xc9, 0x79, 0x44, 0x3c, 0x64, 0x26, 0x13, 0x40
        /*0030*/ 	.byte	0xca, 0x01, 0xcf, 0x3a, 0x27, 0x51, 0x1a, 0x40, 0x30, 0xcc, 0x2d, 0xf3, 0xe1, 0x0c, 0x21, 0x40
        /*0040*/ 	.byte	0x0d, 0xb7, 0xfc, 0x82, 0x8e, 0x35, 0x25, 0x40
.L_8:


//--------------------- .text._Z17find_best_matchesPfiifPiS0_S0_S0_ --------------------------
	.section	.text._Z17find_best_matchesPfiifPiS0_S0_S0_,"ax",@progbits
	.align	128
        .global         _Z17find_best_matchesPfiifPiS0_S0_S0_
        .type           _Z17find_best_matchesPfiifPiS0_S0_S0_,@function
        .size           _Z17find_best_matchesPfiifPiS0_S0_S0_,(.L_x_175 - _Z17find_best_matchesPfiifPiS0_S0_S0_)
        .other          _Z17find_best_matchesPfiifPiS0_S0_S0_,@"STO_CUDA_ENTRY STV_DEFAULT"
_Z17find_best_matchesPfiifPiS0_S0_S0_:
.text._Z17find_best_matchesPfiifPiS0_S0_S0_:
[----:B------:R-:W-:Y:S01]  /*0000*/  LDC R1, c[0x0][0x37c] ;  /* 0x0000df00ff017b82 */ /* 0x000fe20000000800 */
[----:B------:R-:W0:Y:S07]  /*0010*/  S2R R3, SR_TID.X ;  /* 0x0000000000037919 */ /* 0x000e2e0000002100 */
[----:B------:R-:W0:Y:S01]  /*0020*/  S2UR UR4, SR_CTAID.X ;  /* 0x00000000000479c3 */ /* 0x000e220000002500 */
[----:B------:R-:W1:Y:S07]  /*0030*/  LDCU UR5, c[0x0][0x388] ;  /* 0x00007100ff0577ac */ /* 0x000e6e0008000800 */
[----:B------:R-:W0:Y:S02]  /*0040*/  LDC R0, c[0x0][0x360] ;  /* 0x0000d800ff007b82 */ /* 0x000e240000000800 */
[----:B0-----:R-:W-:-:S05]  /*0050*/  IMAD R0, R0, UR4, R3 ;  /* 0x0000000400007c24 */ /* 0x001fca000f8e0203 */
[----:B-1----:R-:W-:-:S13]  /*0060*/  ISETP.GE.AND P0, PT, R0, UR5, PT ;  /* 0x0000000500007c0c */ /* 0x002fda000bf06270 */
[----:B------:R-:W-:Y:S05]  /*0070*/  @P0 EXIT ;  /* 0x000000000000094d */ /* 0x000fea0003800000 */
[----:B------:R-:W0:Y:S01]  /*0080*/  LDCU UR6, c[0x0][0x38c] ;  /* 0x00007180ff0677ac */ /* 0x000e220008000800 */
[----:B------:R-:W-:Y:S02]  /*0090*/  IMAD.MOV.U32 R7, RZ, RZ, -0x1 ;  /* 0xffffffffff077424 */ /* 0x000fe400078e00ff */
[----:B------:R-:W-:Y:S01]  /*00a0*/  IMAD.MOV.U32 R6, RZ, RZ, 0x7f7fffff ;  /* 0x7f7fffffff067424 */ /* 0x000fe200078e00ff */
[----:B------:R-:W1:Y:S01]  /*00b0*/  LDCU.64 UR10, c[0x0][0x358] ;  /* 0x00006b00ff0a77ac */ /* 0x000e620008000a00 */
[----:B------:R-:W-:Y:S01]  /*00c0*/  IMAD.MOV.U32 R5, RZ, RZ, 0x7f7fffff ;  /* 0x7f7fffffff057424 */ /* 0x000fe200078e00ff */
[----:B0-----:R-:W-:-:S09]  /*00d0*/  UISETP.GE.AND UP0, UPT, UR6, 0x1, UPT ;  /* 0x000000010600788c */ /* 0x001fd2000bf06270 */
[----:B-1----:R-:W-:Y:S05]  /*00e0*/  BRA.U !UP0, `(.L_x_0) ;  /* 0x0000000d08987547 */ /* 0x002fea000b800000 */
[----:B------:R-:W-:Y:S02]  /*00f0*/  UISETP.GE.U32.AND UP1, UPT, UR6, 0x10, UPT ;  /* 0x000000100600788c */ /* 0x000fe4000bf26070 */
[----:B------:R-:W-:Y:S01]  /*0100*/  IMAD R9, R0, UR6, RZ ;  /* 0x0000000600097c24 */ /* 0x000fe2000f8e02ff */
[----:B------:R-:W-:Y:S01]  /*0110*/  ULOP3.LUT UR7, UR6, 0xf, URZ, 0xc0, !UPT ;  /* 0x0000000f06077892 */ /* 0x000fe2000f8ec0ff */
[----:B------:R-:W-:Y:S02]  /*0120*/  IMAD.MOV.U32 R5, RZ, RZ, 0x7f7fffff ;  /* 0x7f7fffffff057424 */ /* 0x000fe400078e00ff */
[----:B------:R-:W-:Y:S01]  /*0130*/  IMAD.MOV.U32 R7, RZ, RZ, -0x1 ;  /* 0xffffffffff077424 */ /* 0x000fe200078e00ff */
[----:B------:R-:W-:Y:S01]  /*0140*/  UISETP.NE.AND UP0, UPT, UR7, URZ, UPT ;  /* 0x000000ff0700728c */ /* 0x000fe2000bf05270 */
[----:B------:R-:W-:Y:S02]  /*0150*/  IMAD.MOV.U32 R4, RZ, RZ, RZ ;  /* 0x000000ffff047224 */ /* 0x000fe400078e00ff */
[----:B------:R-:W-:Y:S01]  /*0160*/  IMAD.MOV.U32 R6, RZ, RZ, 0x7f7fffff ;  /* 0x7f7fffffff067424 */ /* 0x000fe200078e00ff */
[----:B------:R-:W-:Y:S07]  /*0170*/  BRA.U !UP1, `(.L_x_1) ;  /* 0x0000000509c47547 */ /* 0x000fee000b800000 */
[----:B------:R-:W0:Y:S01]  /*0180*/  LDCU.64 UR4, c[0x0][0x380] ;  /* 0x00007000ff0477ac */ /* 0x000e220008000a00 */
[----:B------:R-:W-:Y:S02]  /*0190*/  IMAD.MOV.U32 R5, RZ, RZ, 0x7f7fffff ;  /* 0x7f7fffffff057424 */ /* 0x000fe400078e00ff */
[----:B------:R-:W-:Y:S01]  /*01a0*/  IMAD.MOV.U32 R7, RZ, RZ, -0x1 ;  /* 0xffffffffff077424 */ /* 0x000fe200078e00ff */
[----:B------:R-:W-:Y:S01]  /*01b0*/  ULOP3.LUT UR8, UR6, 0x7ffffff0, URZ, 0xc0, !UPT ;  /* 0x7ffffff006087892 */ /* 0x000fe2000f8ec0ff */
[----:B------:R-:W-:Y:S02]  /*01c0*/  IMAD.MOV.U32 R10, RZ, RZ, RZ ;  /* 0x000000ffff0a7224 */ /* 0x000fe400078e00ff */
[----:B------:R-:W-:-:S03]  /*01d0*/  IMAD.MOV.U32 R8, RZ, RZ, R9 ;  /* 0x000000ffff087224 */ /* 0x000fc600078e0009 */
[----:B------:R-:W-:Y:S01]  /*01e0*/  IMAD.U32 R4, RZ, RZ, UR8 ;  /* 0x00000008ff047e24 */ /* 0x000fe2000f8e00ff */
[----:B0-----:R-:W-:-:S04]  /*01f0*/  UIADD3 UR4, UP1, UPT, UR4, 0x20, URZ ;  /* 0x0000002004047890 */ /* 0x001fc8000ff3e0ff */
[----:B------:R-:W-:-:S12]  /*0200*/  UIADD3.X UR5, UPT, UPT, URZ, UR5, URZ, UP1, !UPT ;  /* 0x00000005ff057290 */ /* 0x000fd80008ffe4ff */
.L_x_2:
[----:B------:R-:W-:Y:S02]  /*0210*/  IMAD.U32 R2, RZ, RZ, UR4 ;  /* 0x00000004ff027e24 */ /* 0x000fe4000f8e00ff */
[----:B------:R-:W-:Y:S02]  /*0220*/  IMAD.U32 R3, RZ, RZ, UR5 ;  /* 0x00000005ff037e24 */ /* 0x000fe4000f8e00ff */
[----:B------:R-:W-:-:S05]  /*0230*/  IMAD.WIDE R2, R8, 0x4, R2 ;  /* 0x0000000408027825 */ /* 0x000fca00078e0202 */
[----:B------:R-:W2:Y:S04]  /*0240*/  LDG.E R26, desc[UR10][R2.64+-0x20] ;  /* 0xffffe00a021a7981 */ /* 0x000ea8000c1e1900 */
[----:B------:R-:W3:Y:S04]  /*0250*/  LDG.E R25, desc[UR10][R2.64+-0x1c] ;  /* 0xffffe40a02197981 */ /* 0x000ee8000c1e1900 */
[----:B------:R-:W4:Y:S04]  /*0260*/  LDG.E R23, desc[UR10][R2.64+-0x18] ;  /* 0xffffe80a02177981 */ /* 0x000f28000c1e1900 */
[----:B------:R-:W5:Y:S04]  /*0270*/  LDG.E R22, desc[UR10][R2.64+-0x14] ;  /* 0xffffec0a02167981 */ /* 0x000f68000c1e1900 */
        /* <DEDUP_REMOVED lines=11> */
[----:B------:R0:W5:Y:S01]  /*0330*/  LDG.E R24, desc[UR10][R2.64+0x1c] ;  /* 0x00001c0a02187981 */ /* 0x000162000c1e1900 */
[----:B------:R-:W-:-:S02]  /*0340*/  IMAD.MOV.U32 R27, RZ, RZ, R6 ;  /* 0x000000ffff1b7224 */ /* 0x000fc400078e0006 */
[----:B------:R-:W-:-:S03]  /*0350*/  VIADD R8, R8, 0x10 ;  /* 0x0000001008087836 */ /* 0x000fc60000000000 */
[C---:B--2---:R-:W-:Y:S02]  /*0360*/  FSETP.GEU.AND P3, PT, R26.reuse, R27, PT ;  /* 0x0000001b1a00720b */ /* 0x044fe40003f6e000 */
[C---:B------:R-:W-:Y:S02]  /*0370*/  FSETP.GEU.AND P1, PT, R26.reuse, R5, PT ;  /* 0x000000051a00720b */ /* 0x040fe40003f2e000 */
[----:B------:R-:W-:Y:S02]  /*0380*/  FSEL R6, R26, R27, !P3 ;  /* 0x0000001b1a067208 */ /* 0x000fe40005800000 */
[----:B------:R-:W-:Y:S02]  /*0390*/  SEL R7, R10, R7, !P3 ;  /* 0x000000070a077207 */ /* 0x000fe40005800000 */
[----:B---3--:R-:W-:-:S05]  /*03a0*/  FSETP.GEU.AND P0, PT, R25, R6, PT ;  /* 0x000000061900720b */ /* 0x008fca0003f0e000 */
[----:B------:R-:W-:Y:S02]  /*03b0*/  @P3 FSEL R27, R26, R5, !P1 ;  /* 0x000000051a1b3208 */ /* 0x000fe40004800000 */
[C---:B------:R-:W-:Y:S02]  /*03c0*/  FSEL R5, R25.reuse, R6, !P0 ;  /* 0x0000000619057208 */ /* 0x040fe40004000000 */
[----:B------:R-:W-:Y:S02]  /*03d0*/  FSETP.GEU.AND P4, PT, R25, R27, PT ;  /* 0x0000001b1900720b */ /* 0x000fe40003f8e000 */
[----:B----4-:R-:W-:Y:S02]  /*03e0*/  FSETP.GEU.AND P1, PT, R23, R5, PT ;  /* 0x000000051700720b */ /* 0x010fe40003f2e000 */
[----:B------:R-:W-:Y:S01]  /*03f0*/  @P0 FSEL R6, R25, R27, !P4 ;  /* 0x0000001b19060208 */ /* 0x000fe20006000000 */
[----:B------:R-:W-:Y:S01]  /*0400*/  @!P0 VIADD R7, R10, 0x1 ;  /* 0x000000010a078836 */ /* 0x000fe20000000000 */
[----:B------:R-:W-:-:S02]  /*0410*/  FSEL R26, R23, R5, !P1 ;  /* 0x00000005171a7208 */ /* 0x000fc40004800000 */
[----:B------:R-:W-:Y:S02]  /*0420*/  FSETP.GEU.AND P4, PT, R23, R6, PT ;  /* 0x000000061700720b */ /* 0x000fe40003f8e000 */
[----:B-----5:R-:W-:-:S04]  /*0430*/  FSETP.GEU.AND P2, PT, R22, R26, PT ;  /* 0x0000001a1600720b */ /* 0x020fc80003f4e000 */
[----:B0-----:R-:W-:Y:S01]  /*0440*/  FSEL R2, R22, R26, !P2 ;  /* 0x0000001a16027208 */ /* 0x001fe20005000000 */
[----:B------:R-:W-:Y:S01]  /*0450*/  @!P1 VIADD R7, R10, 0x2 ;  /* 0x000000020a079836 */ /* 0x000fe20000000000 */
[----:B------:R-:W-:Y:S02]  /*0460*/  @P1 FSEL R5, R23, R6, !P4 ;  /* 0x0000000617051208 */ /* 0x000fe40006000000 */
[CC--:B------:R-:W-:Y:S02]  /*0470*/  FSETP.GEU.AND P5, PT, R21.reuse, R2.reuse, PT ;  /* 0x000000021500720b */ /* 0x0c0fe40003fae000 */
[-C--:B------:R-:W-:Y:S02]  /*0480*/  FSETP.GEU.AND P6, PT, R22, R5.reuse, PT ;  /* 0x000000051600720b */ /* 0x080fe40003fce000 */
[----:B------:R-:W-:Y:S01]  /*0490*/  FSEL R3, R21, R2, !P5 ;  /* 0x0000000215037208 */ /* 0x000fe20006800000 */
[----:B------:R-:W-:Y:S01]  /*04a0*/  @!P2 VIADD R7, R10, 0x3 ;  /* 0x000000030a07a836 */ /* 0x000fe20000000000 */
[----:B------:R-:W-:-:S02]  /*04b0*/  @P2 FSEL R26, R22, R5, !P6 ;  /* 0x00000005161a2208 */ /* 0x000fc40007000000 */
[CC--:B------:R-:W-:Y:S02]  /*04c0*/  FSETP.GEU.AND P4, PT, R20.reuse, R3.reuse, PT ;  /* 0x000000031400720b */ /* 0x0c0fe40003f8e000 */
[CC--:B------:R-:W-:Y:S02]  /*04d0*/  FSETP.GEU.AND P6, PT, R21.reuse, R26.reuse, PT ;  /* 0x0000001a1500720b */ /* 0x0c0fe40003fce000 */
[----:B------:R-:W-:Y:S01]  /*04e0*/  FSEL R5, R20, R3, !P4 ;  /* 0x0000000314057208 */ /* 0x000fe20006000000 */
[----:B------:R-:W-:Y:S01]  /*04f0*/  @!P5 VIADD R7, R10, 0x4 ;  /* 0x000000040a07d836 */ /* 0x000fe20000000000 */
[----:B------:R-:W-:Y:S02]  /*0500*/  @P5 FSEL R2, R21, R26, !P6 ;  /* 0x0000001a15025208 */ /* 0x000fe40007000000 */
[----:B------:R-:W-:Y:S02]  /*0510*/  FSETP.GEU.AND P3, PT, R19, R5, PT ;  /* 0x000000051300720b */ /* 0x000fe40003f6e000 */
[----:B------:R-:W-:-:S02]  /*0520*/  FSETP.GEU.AND P6, PT, R20, R2, PT ;  /* 0x000000021400720b */ /* 0x000fc40003fce000 */
[C---:B------:R-:W-:Y:S01]  /*0530*/  FSEL R6, R19.reuse, R5, !P3 ;  /* 0x0000000513067208 */ /* 0x040fe20005800000 */
[----:B------:R-:W-:Y:S01]  /*0540*/  @!P4 VIADD R7, R10, 0x5 ;  /* 0x000000050a07c836 */ /* 0x000fe20000000000 */
[----:B------:R-:W-:Y:S02]  /*0550*/  @P4 FSEL R3, R20, R2, !P6 ;  /* 0x0000000214034208 */ /* 0x000fe40007000000 */
[CC--:B------:R-:W-:Y:S02]  /*0560*/  FSETP.GEU.AND P0, PT, R18.reuse, R6.reuse, PT ;  /* 0x000000061200720b */ /* 0x0c0fe40003f0e000 */
[CC--:B------:R-:W-:Y:S02]  /*0570*/  FSETP.GEU.AND P6, PT, R19.reuse, R3.reuse, PT ;  /* 0x000000031300720b */ /* 0x0c0fe40003fce000 */
[----:B------:R-:W-:Y:S01]  /*0580*/  FSEL R2, R18, R6, !P0 ;  /* 0x0000000612027208 */ /* 0x000fe20004000000 */
[----:B------:R-:W-:Y:S01]  /*0590*/  @!P3 VIADD R7, R10, 0x6 ;  /* 0x000000060a07b836 */ /* 0x000fe20000000000 */
[----:B------:R-:W-:-:S02]  /*05a0*/  @P3 FSEL R5, R19, R3, !P6 ;  /* 0x0000000313053208 */ /* 0x000fc40007000000 */
[CC--:B------:R-:W-:Y:S02]  /*05b0*/  FSETP.GEU.AND P1, PT, R17.reuse, R2.reuse, PT ;  /* 0x000000021100720b */ /* 0x0c0fe40003f2e000 */
[-C--:B------:R-:W-:Y:S02]  /*05c0*/  FSETP.GEU.AND P6, PT, R18, R5.reuse, PT ;  /* 0x000000051200720b */ /* 0x080fe40003fce000 */
[C---:B------:R-:W-:Y:S01]  /*05d0*/  FSEL R3, R17.reuse, R2, !P1 ;  /* 0x0000000211037208 */ /* 0x040fe20004800000 */
[----:B------:R-:W-:Y:S01]  /*05e0*/  @!P0 VIADD R7, R10, 0x7 ;  /* 0x000000070a078836 */ /* 0x000fe20000000000 */
[----:B------:R-:W-:Y:S02]  /*05f0*/  @P0 FSEL R6, R18, R5, !P6 ;  /* 0x0000000512060208 */ /* 0x000fe40007000000 */
[----:B------:R-:W-:Y:S02]  /*0600*/  FSETP.GEU.AND P2, PT, R16, R3, PT ;  /* 0x000000031000720b */ /* 0x000fe40003f4e000 */
[----:B------:R-:W-:-:S02]  /*0610*/  FSETP.GEU.AND P6, PT, R17, R6, PT ;  /* 0x000000061100720b */ /* 0x000fc40003fce000 */
[----:B------:R-:W-:Y:S01]  /*0620*/  FSEL R5, R16, R3, !P2 ;  /* 0x0000000310057208 */ /* 0x000fe20005000000 */
        /* <DEDUP_REMOVED lines=22> */
[C---:B------:R-:W-:Y:S02]  /*0790*/  FSETP.GEU.AND P1, PT, R11.reuse, R14, PT ;  /* 0x0000000e0b00720b */ /* 0x040fe40003f2e000 */
[----:B------:R-:W-:Y:S02]  /*07a0*/  FSETP.GEU.AND P4, PT, R12, R2, PT ;  /* 0x000000020c00720b */ /* 0x000fe40003f8e000 */
[C---:B------:R-:W-:Y:S01]  /*07b0*/  FSEL R5, R11.reuse, R14, !P1 ;  /* 0x0000000e0b057208 */ /* 0x040fe20004800000 */
[----:B------:R-:W-:Y:S01]  /*07c0*/  @!P0 VIADD R7, R10, 0xd ;  /* 0x0000000d0a078836 */ /* 0x000fe20000000000 */
[----:B------:R-:W-:Y:S02]  /*07d0*/  @P0 FSEL R3, R12, R2, !P4 ;  /* 0x000000020c030208 */ /* 0x000fe40006000000 */
[----:B------:R-:W-:Y:S02]  /*07e0*/  FSETP.GEU.AND P2, PT, R24, R5, PT ;  /* 0x000000051800720b */ /* 0x000fe40003f4e000 */
[----:B------:R-:W-:-:S02]  /*07f0*/  FSETP.GEU.AND P0, PT, R11, R3, PT ;  /* 0x000000030b00720b */ /* 0x000fc40003f0e000 */
[----:B------:R-:W-:Y:S01]  /*0800*/  FSEL R6, R24, R5, !P2 ;  /* 0x0000000518067208 */ /* 0x000fe20005000000 */
[----:B------:R-:W-:Y:S01]  /*0810*/  @!P1 VIADD R7, R10, 0xe ;  /* 0x0000000e0a079836 */ /* 0x000fe20000000000 */
[----:B------:R-:W-:-:S04]  /*0820*/  @P1 FSEL R14, R11, R3, !P0 ;  /* 0x000000030b0e1208 */ /* 0x000fc80004000000 */
[----:B------:R-:W-:-:S03]  /*0830*/  FSETP.GEU.AND P0, PT, R24, R14, PT ;  /* 0x0000000e1800720b */ /* 0x000fc60003f0e000 */
[----:B------:R-:W-:Y:S01]  /*0840*/  @!P2 VIADD R7, R10, 0xf ;  /* 0x0000000f0a07a836 */ /* 0x000fe20000000000 */
[----:B------:R-:W-:Y:S01]  /*0850*/  @P2 FSEL R5, R24, R14, !P0 ;  /* 0x0000000e18052208 */ /* 0x000fe20004000000 */
[----:B------:R-:W-:-:S05]  /*0860*/  VIADD R10, R10, 0x10 ;  /* 0x000000100a0a7836 */ /* 0x000fca0000000000 */
[----:B------:R-:W-:-:S13]  /*0870*/  ISETP.NE.AND P1, PT, R10, R4, PT ;  /* 0x000000040a00720c */ /* 0x000fda0003f25270 */
[----:B------:R-:W-:Y:S05]  /*0880*/  @P1 BRA `(.L_x_2) ;  /* 0xfffffff800601947 */ /* 0x000fea000383ffff */
.L_x_1:
[----:B------:R-:W-:Y:S05]  /*0890*/  BRA.U !UP0, `(.L_x_0) ;  /* 0x0000000508ac7547 */ /* 0x000fea000b800000 */
[----:B------:R-:W-:Y:S02]  /*08a0*/  UISETP.GE.U32.AND UP0, UPT, UR7, 0x8, UPT ;  /* 0x000000080700788c */ /* 0x000fe4000bf06070 */
[----:B------:R-:W-:-:S04]  /*08b0*/  ULOP3.LUT UR5, UR6, 0x7, URZ, 0xc0, !UPT ;  /* 0x0000000706057892 */ /* 0x000fc8000f8ec0ff */
[----:B------:R-:W-:-:S03]  /*08c0*/  UISETP.NE.AND UP1, UPT, UR5, URZ, UPT ;  /* 0x000000ff0500728c */ /* 0x000fc6000bf25270 */
[----:B------:R-:W-:Y:S08]  /*08d0*/  BRA.U !UP0, `(.L_x_3) ;  /* 0x0000000108d07547 */ /* 0x000ff0000b800000 */
[----:B------:R-:W0:Y:S01]  /*08e0*/  LDC.64 R2, c[0x0][0x380] ;  /* 0x0000e000ff027b82 */ /* 0x000e220000000a00 */
[----:B------:R-:W-:-:S04]  /*08f0*/  IMAD.IADD R11, R9, 0x1, R4 ;  /* 0x00000001090b7824 */ /* 0x000fc800078e0204 */
[----:B0-----:R-:W-:-:S05]  /*0900*/  IMAD.WIDE R2, R11, 0x4, R2 ;  /* 0x000000040b027825 */ /* 0x001fca00078e0202 */
[----:B------:R-:W2:Y:S04]  /*0910*/  LDG.E R8, desc[UR10][R2.64] ;  /* 0x0000000a02087981 */ /* 0x000ea8000c1e1900 */
[----:B------:R-:W3:Y:S04]  /*0920*/  LDG.E R11, desc[UR10][R2.64+0x4] ;  /* 0x0000040a020b7981 */ /* 0x000ee8000c1e1900 */
[----:B------:R-:W4:Y:S04]  /*0930*/  LDG.E R13, desc[UR10][R2.64+0x8] ;  /* 0x0000080a020d7981 */ /* 0x000f28000c1e1900 */
[----:B------:R-:W5:Y:S04]  /*0940*/  LDG.E R14, desc[UR10][R2.64+0xc] ;  /* 0x00000c0a020e7981 */ /* 0x000f68000c1e1900 */
[----:B------:R-:W5:Y:S04]  /*0950*/  LDG.E R15, desc[UR10][R2.64+0x10] ;  /* 0x0000100a020f7981 */ /* 0x000f68000c1e1900 */
[----:B------:R-:W5:Y:S04]  /*0960*/  LDG.E R16, desc[UR10][R2.64+0x14] ;  /* 0x0000140a02107981 */ /* 0x000f68000c1e1900 */
[----:B------:R-:W5:Y:S04]  /*0970*/  LDG.E R17, desc[UR10][R2.64+0x18] ;  /* 0x0000180a02117981 */ /* 0x000f68000c1e1900 */
[----:B------:R0:W5:Y:S01]  /*0980*/  LDG.E R18, desc[UR10][R2.64+0x1c] ;  /* 0x00001c0a02127981 */ /* 0x000162000c1e1900 */
[----:B--2---:R-:W-:-:S02]  /*0990*/  FSETP.GEU.AND P2, PT, R8, R6, PT ;  /* 0x000000060800720b */ /* 0x004fc40003f4e000 */
[C---:B------:R-:W-:Y:S02]  /*09a0*/  FSETP.GEU.AND P1, PT, R8.reuse, R5, PT ;  /* 0x000000050800720b */ /* 0x040fe40003f2e000 */
[----:B------:R-:W-:Y:S02]  /*09b0*/  FSEL R10, R8, R6, !P2 ;  /* 0x00000006080a7208 */ /* 0x000fe40005000000 */
[----:B------:R-:W-:Y:S02]  /*09c0*/  SEL R7, R4, R7, !P2 ;  /* 0x0000000704077207 */ /* 0x000fe40005000000 */
[----:B---3--:R-:W-:-:S04]  /*09d0*/  FSETP.GEU.AND P0, PT, R11, R10, PT ;  /* 0x0000000a0b00720b */ /* 0x008fc80003f0e000 */
[----:B------:R-:W-:Y:S02]  /*09e0*/  FSEL R12, R11, R10, !P0 ;  /* 0x0000000a0b0c7208 */ /* 0x000fe40004000000 */
[----:B------:R-:W-:Y:S02]  /*09f0*/  @P2 FSEL R6, R8, R5, !P1 ;  /* 0x0000000508062208 */ /* 0x000fe40004800000 */
[----:B----4-:R-:W-:Y:S02]  /*0a00*/  FSETP.GEU.AND P1, PT, R13, R12, PT ;  /* 0x0000000c0d00720b */ /* 0x010fe40003f2e000 */
[----:B------:R-:W-:Y:S02]  /*0a10*/  FSETP.GEU.AND P3, PT, R11, R6, PT ;  /* 0x000000060b00720b */ /* 0x000fe40003f6e000 */
[----:B------:R-:W-:Y:S01]  /*0a20*/  FSEL R5, R13, R12, !P1 ;  /* 0x0000000c0d057208 */ /* 0x000fe20004800000 */
[----:B------:R-:W-:Y:S01]  /*0a30*/  @!P0 VIADD R7, R4, 0x1 ;  /* 0x0000000104078836 */ /* 0x000fe20000000000 */
[----:B------:R-:W-:-:S02]  /*0a40*/  @P0 FSEL R10, R11, R6, !P3 ;  /* 0x000000060b0a0208 */ /* 0x000fc40005800000 */
[CC--:B-----5:R-:W-:Y:S02]  /*0a50*/  FSETP.GEU.AND P3, PT, R14.reuse, R5.reuse, PT ;  /* 0x000000050e00720b */ /* 0x0e0fe40003f6e000 */
[CC--:B------:R-:W-:Y:S02]  /*0a60*/  FSETP.GEU.AND P4, PT, R13.reuse, R10.reuse, PT ;  /* 0x0000000a0d00720b */ /* 0x0c0fe40003f8e000 */
[----:B0-----:R-:W-:Y:S01]  /*0a70*/  FSEL R2, R14, R5, !P3 ;  /* 0x000000050e027208 */ /* 0x001fe20005800000 */
[----:B------:R-:W-:Y:S01]  /*0a80*/  @!P1 VIADD R7, R4, 0x2 ;  /* 0x0000000204079836 */ /* 0x000fe20000000000 */
[----:B------:R-:W-:Y:S02]  /*0a90*/  @P1 FSEL R12, R13, R10, !P4 ;  /* 0x0000000a0d0c1208 */ /* 0x000fe40006000000 */
[----:B------:R-:W-:Y:S02]  /*0aa0*/  FSETP.GEU.AND P4, PT, R15, R2, PT ;  /* 0x000000020f00720b */ /* 0x000fe40003f8e000 */
[----:B------:R-:W-:-:S02]  /*0ab0*/  FSETP.GEU.AND P5, PT, R14, R12, PT ;  /* 0x0000000c0e00720b */ /* 0x000fc40003fae000 */
[C---:B------:R-:W-:Y:S01]  /*0ac0*/  FSEL R3, R15.reuse, R2, !P4 ;  /* 0x000000020f037208 */ /* 0x040fe20006000000 */
[----:B------:R-:W-:Y:S01]  /*0ad0*/  @!P3 VIADD R7, R4, 0x3 ;  /* 0x000000030407b836 */ /* 0x000fe20000000000 */
[----:B------:R-:W-:Y:S02]  /*0ae0*/  @P3 FSEL R5, R14, R12, !P5 ;  /* 0x0000000c0e053208 */ /* 0x000fe40006800000 */
[C---:B------:R-:W-:Y:S02]  /*0af0*/  FSETP.GEU.AND P5, PT, R16.reuse, R3, PT ;  /* 0x000000031000720b */ /* 0x040fe40003fae000 */
[C---:B------:R-:W-:Y:S02]  /*0b00*/  FSETP.GEU.AND P2, PT, R15.reuse, R5, PT ;  /* 0x000000050f00720b */ /* 0x040fe40003f4e000 */
        /* <DEDUP_REMOVED lines=16> */
[----:B------:R-:W-:-:S08]  /*0c10*/  VIADD R4, R4, 0x8 ;  /* 0x0000000804047836 */ /* 0x000fd00000000000 */
.L_x_3:
        /* <DEDUP_REMOVED lines=11> */
[----:B------:R-:W5:Y:S01]  /*0cd0*/  LDG.E R14, desc[UR10][R2.64+0xc] ;  /* 0x00000c0a020e7981 */ /* 0x000f62000c1e1900 */
        /* <DEDUP_REMOVED lines=14> */
[----:B------:R-:W-:Y:S01]  /*0dc0*/  FSEL R6, R14, R5, !P1 ;  /* 0x000000050e067208 */ /* 0x000fe20004800000 */
[----:B------:R-:W-:Y:S01]  /*0dd0*/  @!P3 VIADD R7, R4, 0x2 ;  /* 0x000000020407b836 */ /* 0x000fe20000000000 */
[----:B------:R-:W-:-:S04]  /*0de0*/  @P3 FSEL R12, R13, R10, !P0 ;  /* 0x0000000a0d0c3208 */ /* 0x000fc80004000000 */
[----:B------:R-:W-:-:S03]  /*0df0*/  FSETP.GEU.AND P0, PT, R14, R12, PT ;  /* 0x0000000c0e00720b */ /* 0x000fc60003f0e000 */
[----:B------:R-:W-:Y:S01]  /*0e00*/  @!P1 VIADD R7, R4, 0x3 ;  /* 0x0000000304079836 */ /* 0x000fe20000000000 */
[----:B------:R-:W-:Y:S01]  /*0e10*/  @P1 FSEL R5, R14, R12, !P0 ;  /* 0x0000000c0e051208 */ /* 0x000fe20004000000 */
[----:B------:R-:W-:-:S08]  /*0e20*/  VIADD R4, R4, 0x4 ;  /* 0x0000000404047836 */ /* 0x000fd00000000000 */
.L_x_4:
[----:B------:R-:W-:Y:S05]  /*0e30*/  BRA.U !UP1, `(.L_x_0) ;  /* 0x0000000109447547 */ /* 0x000fea000b800000 */
[----:B------:R-:W0:Y:S01]  /*0e40*/  LDC.64 R10, c[0x0][0x380] ;  /* 0x0000e000ff0a7b82 */ /* 0x000e220000000a00 */
[----:B------:R-:W-:Y:S01]  /*0e50*/  IMAD.IADD R9, R9, 0x1, R4 ;  /* 0x0000000109097824 */ /* 0x000fe200078e0204 */
[----:B------:R-:W-:-:S12]  /*0e60*/  UIADD3 UR4, UPT, UPT, -UR4, URZ, URZ ;  /* 0x000000ff04047290 */ /* 0x000fd8000fffe1ff */
.L_x_5:
[----:B0-----:R-:W-:-:S06]  /*0e70*/  IMAD.WIDE R2, R9, 0x4, R10 ;  /* 0x0000000409027825 */ /* 0x001fcc00078e020a */
[----:B------:R-:W2:Y:S01]  /*0e80*/  LDG.E R2, desc[UR10][R2.64] ;  /* 0x0000000a02027981 */ /* 0x000ea2000c1e1900 */
[----:B------:R-:W-:Y:S01]  /*0e90*/  IMAD.MOV.U32 R13, RZ, RZ, R6 ;  /* 0x000000ffff0d7224 */ /* 0x000fe200078e0006 */
[----:B------:R-:W-:Y:S01]  /*0ea0*/  UIADD3 UR4, UPT, UPT, UR4, 0x1, URZ ;  /* 0x0000000104047890 */ /* 0x000fe2000fffe0ff */
[----:B------:R-:W-:-:S03]  /*0eb0*/  VIADD R9, R9, 0x1 ;  /* 0x0000000109097836 */ /* 0x000fc60000000000 */
[----:B------:R-:W-:Y:S01]  /*0ec0*/  UISETP.NE.AND UP0, UPT, UR4, URZ, UPT ;  /* 0x000000ff0400728c */ /* 0x000fe2000bf05270 */
[C---:B--2---:R-:W-:Y:S02]  /*0ed0*/  FSETP.GEU.AND P0, PT, R2.reuse, R13, PT ;  /* 0x0000000d0200720b */ /* 0x044fe40003f0e000 */
[C---:B------:R-:W-:Y:S02]  /*0ee0*/  FSETP.GEU.AND P1, PT, R2.reuse, R5, PT ;  /* 0x000000050200720b */ /* 0x040fe40003f2e000 */
[----:B------:R-:W-:Y:S02]  /*0ef0*/  FSEL R6, R2, R13, !P0 ;  /* 0x0000000d02067208 */ /* 0x000fe40004000000 */
[C---:B------:R-:W-:Y:S01]  /*0f00*/  SEL R7, R4.reuse, R7, !P0 ;  /* 0x0000000704077207 */ /* 0x040fe20004000000 */
[----:B------:R-:W-:-:S06]  /*0f10*/  VIADD R4, R4, 0x1 ;  /* 0x0000000104047836 */ /* 0x000fcc0000000000 */
[----:B------:R-:W-:-:S05]  /*0f20*/  @P0 FSEL R13, R2, R5, !P1 ;  /* 0x00000005020d0208 */ /* 0x000fca0004800000 */
[----:B------:R-:W-:Y:S01]  /*0f30*/  IMAD.MOV.U32 R5, RZ, RZ, R13 ;  /* 0x000000ffff057224 */ /* 0x000fe200078e000d */
[----:B------:R-:W-:Y:S06]  /*0f40*/  BRA.U UP0, `(.L_x_5) ;  /* 0xfffffffd00c87547 */ /* 0x000fec000b83ffff */
.L_x_0:
[----:B------:R-:W0:Y:S01]  /*0f50*/  LDCU UR4, c[0x0][0x390] ;  /* 0x00007200ff0477ac */ /* 0x000e220008000800 */
[----:B------:R-:W1:Y:S01]  /*0f60*/  LDC.64 R2, c[0x0][0x3b0] ;  /* 0x0000ec00ff027b82 */ /* 0x000e620000000a00 */
[----:B0-----:R-:W-:-:S05]  /*0f70*/  FMUL R5, R5, UR4 ;  /* 0x0000000405057c20 */ /* 0x001fca0008400000 */
[----:B------:R-:W-:Y:S01]  /*0f80*/  FSETP.GTU.AND P0, PT, R6, R5, PT ;  /* 0x000000050600720b */ /* 0x000fe20003f0c000 */
[----:B-1----:R-:W-:-:S03]  /*0f90*/  IMAD.WIDE R2, R0, 0x4, R2 ;  /* 0x0000000400027825 */ /* 0x002fc600078e0202 */
[----:B------:R-:W-:Y:S02]  /*0fa0*/  ISETP.EQ.OR P0, PT, R7, -0x1, P0 ;  /* 0xffffffff0700780c */ /* 0x000fe40000702670 */
[----:B------:R0:W-:Y:S11]  /*0fb0*/  STG.E desc[UR10][R2.64], RZ ;  /* 0x000000ff02007986 */ /* 0x0001f6000c10190a */
[----:B------:R-:W-:Y:S05]  /*0fc0*/  @P0 EXIT ;  /* 0x000000000000094d */ /* 0x000fea0003800000 */
[----:B------:R-:W1:Y:S01]  /*0fd0*/  LDC.64 R4, c[0x0][0x398] ;  /* 0x0000e600ff047b82 */ /* 0x000e620000000a00 */
[----:B------:R-:W-:-:S07]  /*0fe0*/  IMAD.MOV.U32 R11, RZ, RZ, 0x1 ;  /* 0x00000001ff0b7424 */ /* 0x000fce00078e00ff */
[----:B------:R-:W2:Y:S01]  /*0ff0*/  LDC.64 R8, c[0x0][0x3a0] ;  /* 0x0000e800ff087b82 */ /* 0x000ea20000000a00 */
[----:B-1----:R-:W-:-:S05]  /*1000*/  IMAD.WIDE R4, R0, 0x4, R4 ;  /* 0x0000000400047825 */ /* 0x002fca00078e0204 */
[----:B------:R-:W-:Y:S01]  /*1010*/  STG.E desc[UR10][R4.64], R0 ;  /* 0x0000000004007986 */ /* 0x000fe2000c10190a */
[----:B--2---:R-:W-:-:S05]  /*1020*/  IMAD.WIDE R8, R0, 0x4, R8 ;  /* 0x0000000400087825 */ /* 0x004fca00078e0208 */
[----:B------:R-:W-:Y:S04]  /*1030*/  STG.E desc[UR10][R8.64], R7 ;  /* 0x0000000708007986 */ /* 0x000fe8000c10190a */
[----:B------:R-:W-:Y:S01]  /*1040*/  STG.E desc[UR10][R2.64], R11 ;  /* 0x0000000b02007986 */ /* 0x000fe2000c10190a */
[----:B------:R-:W-:Y:S05]  /*1050*/  EXIT ;  /* 0x000000000000794d */ /* 0x000fea0003800000 */
.L_x_6:
[----:B------:R-:W-:-:S00]  /*1060*/  BRA `(.L_x_6) ;  /* 0xfffffffc00fc7947 */ /* 0x000fc0000383ffff */
[----:B------:R-:W-:-:S00]  /*1070*/  NOP ;  /* 0x0000000000007918 */ /* 0x000fc00000000000 */
        /* <DEDUP_REMOVED lines=8> */
.L_x_175:


//--------------------- .text._Z28compute_descriptor_distancesPfS_iiiS_ --------------------------
	.section	.text._Z28compute_descriptor_distancesPfS_iiiS_,"ax",@progbits
	.align	128
        .global         _Z28compute_descriptor_distancesPfS_iiiS_
        .type           _Z28compute_descriptor_distancesPfS_iiiS_,@function
        .size           _Z28compute_descriptor_distancesPfS_iiiS_,(.L_x_171 - _Z28compute_descriptor_distancesPfS_iiiS_)
        .other          _Z28compute_descriptor_distancesPfS_iiiS_,@"STO_CUDA_ENTRY STV_DEFAULT"
_Z28compute_descriptor_distancesPfS_iiiS_:
.text._Z28compute_descriptor_distancesPfS_iiiS_:
[----:B------:R-:W-:Y:S01]  /*0000*/  LDC R1, c[0x0][0x37c] ;  /* 0x0000df00ff017b82 */ /* 0x000fe20000000800 */
[----:B------:R-:W0:Y:S07]  /*0010*/  S2R R5, SR_TID.X ;  /* 0x0000000000057919 */ /* 0x000e2e0000002100 */
[----:B------:R-:W0:Y:S08]  /*0020*/  S2UR UR4, SR_CTAID.X ;  /* 0x00000000000479c3 */ /* 0x000e300000002500 */
[----:B------:R-:W0:Y:S08]  /*0030*/  LDC R6, c[0x0][0x360] ;  /* 0x0000d800ff067b82 */ /* 0x000e300000000800 */
[----:B------:R-:W1:Y:S01]  /*0040*/  LDC.64 R2, c[0x0][0x390] ;  /* 0x0000e400ff027b82 */ /* 0x000e620000000a00 */
[----:B0-----:R-:W-:-:S02]  /*0050*/  IMAD R6, R6, UR4, R5 ;  /* 0x0000000406067c24 */ /* 0x001fc4000f8e0205 */
[----:B-1----:R-:W-:-:S05]  /*0060*/  IMAD R5, R3, R2, RZ ;  /* 0x0000000203057224 */ /* 0x002fca00078e02ff */
[----:B------:R-:W-:-:S13]  /*0070*/  ISETP.GE.AND P0, PT, R6, R5, PT ;  /* 0x000000050600720c */ /* 0x000fda0003f06270 */
[----:B------:R-:W-:Y:S05]  /*0080*/  @P0 EXIT ;  /* 0x000000000000094d */ /* 0x000fea0003800000 */
[----:B------:R-:W0:Y:S01]  /*0090*/  LDC R0, c[0x0][0x398] ;  /* 0x0000e600ff007b82 */ /* 0x000e220000000800 */
[----:B------:R-:W1:Y:S01]  /*00a0*/  LDCU.64 UR12, c[0x0][0x358] ;  /* 0x00006b00ff0c77ac */ /* 0x000e620008000a00 */
[----:B------:R-:W-:Y:S01]  /*00b0*/  HFMA2 R9, -RZ, RZ, 0, 0 ;  /* 0x00000000ff097431 */ /* 0x000fe200000001ff */
[----:B0-----:R-:W-:-:S13]  /*00c0*/  ISETP.GE.AND P0, PT, R0, 0x1, PT ;  /* 0x000000010000780c */ /* 0x001fda0003f06270 */
[----:B-1----:R-:W-:Y:S05]  /*00d0*/  @!P0 BRA `(.L_x_7) ;  /* 0x00000008003c8947 */ /* 0x002fea0003800000 */
[----:B------:R-:W-:Y:S02]  /*00e0*/  IABS R7, R3 ;  /* 0x0000000300077213 */ /* 0x000fe40000000000 */
[----:B------:R-:W-:Y:S02]  /*00f0*/  LOP3.LUT R25, R0, 0x7, RZ, 0xc0, !PT ;  /* 0x0000000700197812 */ /* 0x000fe400078ec0ff */
[----:B------:R-:W0:Y:S08]  /*0100*/  I2F.RP R2, R7 ;  /* 0x0000000700027306 */ /* 0x000e300000209400 */
[----:B0-----:R-:W0:Y:S02]  /*0110*/  MUFU.RCP R2, R2 ;  /* 0x0000000200027308 */ /* 0x001e240000001000 */
[----:B0-----:R-:W-:-:S06]  /*0120*/  IADD3 R4, PT, PT, R2, 0xffffffe, RZ ;  /* 0x0ffffffe02047810 */ /* 0x001fcc0007ffe0ff */
[----:B------:R0:W1:Y:S02]  /*0130*/  F2I.FTZ.U32.TRUNC.NTZ R5, R4 ;  /* 0x0000000400057305 */ /* 0x000064000021f000 */
[----:B0-----:R-:W-:Y:S02]  /*0140*/  MOV R4, RZ ;  /* 0x000000ff00047202 */ /* 0x001fe40000000f00 */
[----:B-1----:R-:W-:-:S05]  /*0150*/  IADD3 R8, PT, PT, RZ, -R5, RZ ;  /* 0x80000005ff087210 */ /* 0x002fca0007ffe0ff */
[----:B------:R-:W-:Y:S01]  /*0160*/  IMAD R9, R8, R7, RZ ;  /* 0x0000000708097224 */ /* 0x000fe200078e02ff */
[----:B------:R-:W-:-:S03]  /*0170*/  IABS R8, R6 ;  /* 0x0000000600087213 */ /* 0x000fc60000000000 */
[----:B------:R-:W-:Y:S01]  /*0180*/  IMAD.HI.U32 R5, R5, R9, R4 ;  /* 0x0000000905057227 */ /* 0x000fe200078e0004 */
[----:B------:R-:W-:-:S05]  /*0190*/  MOV R9, RZ ;  /* 0x000000ff00097202 */ /* 0x000fca0000000f00 */
[----:B------:R-:W-:-:S05]  /*01a0*/  IMAD.HI.U32 R5, R5, R8, RZ ;  /* 0x0000000805057227 */ /* 0x000fca00078e00ff */
[----:B------:R-:W-:-:S05]  /*01b0*/  IADD3 R2, PT, PT, -R5, RZ, RZ ;  /* 0x000000ff05027210 */ /* 0x000fca0007ffe1ff */
[----:B------:R-:W-:-:S05]  /*01c0*/  IMAD R2, R7, R2, R8 ;  /* 0x0000000207027224 */ /* 0x000fca00078e0208 */
[----:B------:R-:W-:-:S13]  /*01d0*/  ISETP.GT.U32.AND P2, PT, R7, R2, PT ;  /* 0x000000020700720c */ /* 0x000fda0003f44070 */
[-C--:B------:R-:W-:Y:S02]  /*01e0*/  @!P2 IADD3 R2, PT, PT, R2, -R7.reuse, RZ ;  /* 0x800000070202a210 */ /* 0x080fe40007ffe0ff */
[----:B------:R-:W-:Y:S02]  /*01f0*/  @!P2 IADD3 R5, PT, PT, R5, 0x1, RZ ;  /* 0x000000010505a810 */ /* 0x000fe40007ffe0ff */
[----:B------:R-:W-:Y:S02]  /*0200*/  ISETP.GE.U32.AND P0, PT, R2, R7, PT ;  /* 0x000000070200720c */ /* 0x000fe40003f06070 */
[----:B------:R-:W-:Y:S02]  /*0210*/  LOP3.LUT R2, R6, R3, RZ, 0x3c, !PT ;  /* 0x0000000306027212 */ /* 0x000fe400078e3cff */
[----:B------:R-:W-:Y:S02]  /*0220*/  ISETP.NE.AND P2, PT, R3, RZ, PT ;  /* 0x000000ff0300720c */ /* 0x000fe40003f45270 */
[----:B------:R-:W-:-:S02]  /*0230*/  ISETP.GE.AND P1, PT, R2, RZ, PT ;  /* 0x000000ff0200720c */ /* 0x000fc40003f26270 */
[----:B------:R-:W-:-:S05]  /*0240*/  MOV R7, RZ ;  /* 0x000000ff00077202 */ /* 0x000fca0000000f00 */
[----:B------:R-:W-:Y:S02]  /*0250*/  @P0 IADD3 R5, PT, PT, R5, 0x1, RZ ;  /* 0x0000000105050810 */ /* 0x000fe40007ffe0ff */
[----:B------:R-:W-:-:S04]  /*0260*/  ISETP.GE.U32.AND P0, PT, R0, 0x8, PT ;  /* 0x000000080000780c */ /* 0x000fc80003f06070 */
[----:B------:R-:W-:Y:S02]  /*0270*/  @!P1 IADD3 R5, PT, PT, -R5, RZ, RZ ;  /* 0x000000ff05059210 */ /* 0x000fe40007ffe1ff */
[----:B------:R-:W-:Y:S02]  /*0280*/  @!P2 LOP3.LUT R5, RZ, R3, RZ, 0x33, !PT ;  /* 0x00000003ff05a212 */ /* 0x000fe400078e33ff */
[----:B------:R-:W-:Y:S02]  /*0290*/  ISETP.NE.AND P1, PT, R25, RZ, PT ;  /* 0x000000ff1900720c */ /* 0x000fe40003f25270 */
[C---:B------:R-:W-:Y:S01]  /*02a0*/  IADD3 R2, PT, PT, -R5.reuse, RZ, RZ ;  /* 0x000000ff05027210 */ /* 0x040fe20007ffe1ff */
[----:B------:R-:W-:-:S04]  /*02b0*/  IMAD R8, R5, R0, RZ ;  /* 0x0000000005087224 */ /* 0x000fc800078e02ff */
[----:B------:R-:W-:-:S04]  /*02c0*/  IMAD R3, R3, R2, R6 ;  /* 0x0000000203037224 */ /* 0x000fc800078e0206 */
[----:B------:R-:W-:Y:S01]  /*02d0*/  IMAD R10, R3, R0, RZ ;  /* 0x00000000030a7224 */ /* 0x000fe200078e02ff */
[----:B------:R-:W-:Y:S06]  /*02e0*/  @!P0 BRA `(.L_x_8) ;  /* 0x0000000000d48947 */ /* 0x000fec0003800000 */
[----:B------:R-:W0:Y:S01]  /*02f0*/  LDCU.128 UR8, c[0x0][0x380] ;  /* 0x00007000ff0877ac */ /* 0x000e220008000c00 */
[----:B------:R-:W-:Y:S01]  /*0300*/  LOP3.LUT R7, R0, 0x7ffffff8, RZ, 0xc0, !PT ;  /* 0x7ffffff800077812 */ /* 0x000fe200078ec0ff */
[----:B------:R-:W-:Y:S01]  /*0310*/  IMAD.MOV.U32 R9, RZ, RZ, RZ ;  /* 0x000000ffff097224 */ /* 0x000fe200078e00ff */
[----:B------:R-:W-:Y:S02]  /*0320*/  MOV R11, R10 ;  /* 0x0000000a000b7202 */ /* 0x000fe40000000f00 */
[----:B------:R-:W-:Y:S02]  /*0330*/  MOV R12, R8 ;  /* 0x00000008000c7202 */ /* 0x000fe40000000f00 */
[----:B------:R-:W-:Y:S01]  /*0340*/  IADD3 R27, PT, PT, -R7, RZ, RZ ;  /* 0x000000ff071b7210 */ /* 0x000fe20007ffe1ff */
[----:B0-----:R-:W-:Y:S02]  /*0350*/  UIADD3 UR6, UP0, UPT, UR8, 0x10, URZ ;  /* 0x0000001008067890 */ /* 0x001fe4000ff1e0ff */
[----:B------:R-:W-:-:S02]  /*0360*/  UIADD3 UR4, UP1, UPT, UR10, 0x10, URZ ;  /* 0x000000100a047890 */ /* 0x000fc4000ff3e0ff */
[----:B------:R-:W-:Y:S02]  /*0370*/  UIADD3.X UR7, UPT, UPT, URZ, UR9, URZ, UP0, !UPT ;  /* 0x00000009ff077290 */ /* 0x000fe400087fe4ff */
[----:B------:R-:W-:-:S12]  /*0380*/  UIADD3.X UR5, UPT, UPT, URZ, UR11, URZ, UP1, !UPT ;  /* 0x0000000bff057290 */ /* 0x000fd80008ffe4ff */
.L_x_9:
[----:B------:R-:W-:Y:S02]  /*0390*/  MOV R4, UR6 ;  /* 0x0000000600047c02 */ /* 0x000fe40008000f00 */
[----:B------:R-:W-:Y:S02]  /*03a0*/  MOV R5, UR7 ;  /* 0x0000000700057c02 */ /* 0x000fe40008000f00 */
[----:B------:R-:W-:Y:S02]  /*03b0*/  MOV R2, UR4 ;  /* 0x0000000400027c02 */ /* 0x000fe40008000f00 */
[----:B------:R-:W-:Y:S01]  /*03c0*/  MOV R3, UR5 ;  /* 0x0000000500037c02 */ /* 0x000fe20008000f00 */
[----:B------:R-:W-:-:S04]  /*03d0*/  IMAD.WIDE R4, R12, 0x4, R4 ;  /* 0x000000040c047825 */ /* 0x000fc800078e0204 */
[----:B------:R-:W-:Y:S01]  /*03e0*/  IMAD.WIDE R2, R11, 0x4, R2 ;  /* 0x000000040b027825 */ /* 0x000fe200078e0202 */
[----:B------:R-:W2:Y:S04]  /*03f0*/  LDG.E R21, desc[UR12][R4.64+-0x10] ;  /* 0xfffff00c04157981 */ /* 0x000ea8000c1e1900 */
[----:B------:R-:W2:Y:S04]  /*0400*/  LDG.E R22, desc[UR12][R2.64+-0x10] ;  /* 0xfffff00c02167981 */ /* 0x000ea8000c1e1900 */
[----:B------:R-:W3:Y:S04]  /*0410*/  LDG.E R13, desc[UR12][R4.64+-0xc] ;  /* 0xfffff40c040d7981 */ /* 0x000ee8000c1e1900 */
[----:B------:R-:W3:Y:S04]  /*0420*/  LDG.E R14, desc[UR12][R2.64+-0xc] ;  /* 0xfffff40c020e7981 */ /* 0x000ee8000c1e1900 */
[----:B------:R-:W4:Y:S04]  /*0430*/  LDG.E R15, desc[UR12][R4.64+-0x8] ;  /* 0xfffff80c040f7981 */ /* 0x000f28000c1e1900 */
[----:B------:R-:W4:Y:S04]  /*0440*/  LDG.E R16, desc[UR12][R2.64+-0x8] ;  /* 0xfffff80c02107981 */ /* 0x000f28000c1e1900 */
[----:B------:R-:W5:Y:S04]  /*0450*/  LDG.E R17, desc[UR12][R4.64+-0x4] ;  /* 0xfffffc0c04117981 */ /* 0x000f68000c1e1900 */
[----:B------:R-:W5:Y:S04]  /*0460*/  LDG.E R18, desc[UR12][R2.64+-0x4] ;  /* 0xfffffc0c02127981 */ /* 0x000f68000c1e1900 */
[----:B------:R-:W5:Y:S04]  /*0470*/  LDG.E R19, desc[UR12][R4.64] ;  /* 0x0000000c04137981 */ /* 0x000f68000c1e1900 */
[----:B------:R-:W5:Y:S04]  /*0480*/  LDG.E R20, desc[UR12][R2.64] ;  /* 0x0000000c02147981 */ /* 0x000f68000c1e1900 */
[----:B------:R-:W5:Y:S04]  /*0490*/  LDG.E R23, desc[UR12][R4.64+0x4] ;  /* 0x0000040c04177981 */ /* 0x000f68000c1e1900 */
[----:B------:R-:W5:Y:S01]  /*04a0*/  LDG.E R24, desc[UR12][R4.64+0xc] ;  /* 0x00000c0c04187981 */ /* 0x000f62000c1e1900 */
[----:B--2---:R-:W-:-:S03]  /*04b0*/  FADD R26, R21, -R22 ;  /* 0x80000016151a7221 */ /* 0x004fc60000000000 */
[----:B------:R-:W2:Y:S01]  /*04c0*/  LDG.E R22, desc[UR12][R2.64+0x4] ;  /* 0x0000040c02167981 */ /* 0x000ea2000c1e1900 */
[----:B------:R-:W-:-:S03]  /*04d0*/  FFMA R28, R26, R26, R9 ;  /* 0x0000001a1a1c7223 */ /* 0x000fc60000000009 */
[----:B------:R-:W2:Y:S04]  /*04e0*/  LDG.E R21, desc[UR12][R4.64+0x8] ;  /* 0x0000080c04157981 */ /* 0x000ea8000c1e1900 */
[----:B------:R-:W2:Y:S04]  /*04f0*/  LDG.E R26, desc[UR12][R2.64+0x8] ;  /* 0x0000080c021a7981 */ /* 0x000ea8000c1e1900 */
[----:B------:R-:W2:Y:S01]  /*0500*/  LDG.E R9, desc[UR12][R2.64+0xc] ;  /* 0x00000c0c02097981 */ /* 0x000ea2000c1e1900 */
[----:B---3--:R-:W-:Y:S01]  /*0510*/  FADD R13, R13, -R14 ;  /* 0x8000000e0d0d7221 */ /* 0x008fe20000000000 */
[----:B----4-:R-:W-:-:S03]  /*0520*/  FADD R15, R15, -R16 ;  /* 0x800000100f0f7221 */ /* 0x010fc60000000000 */
[----:B------:R-:W-:Y:S01]  /*0530*/  FFMA R28, R13, R13, R28 ;  /* 0x0000000d0d1c7223 */ /* 0x000fe2000000001c */
[----:B------:R-:W-:-:S03]  /*0540*/  IADD3 R27, PT, PT, R27, 0x8, RZ ;  /* 0x000000081b1b7810 */ /* 0x000fc60007ffe0ff */
[----:B------:R-:W-:Y:S01]  /*0550*/  FFMA R28, R15, R15, R28 ;  /* 0x0000000f0f1c7223 */ /* 0x000fe2000000001c */
[----:B-----5:R-:W-:Y:S01]  /*0560*/  FADD R17, R17, -R18 ;  /* 0x8000001211117221 */ /* 0x020fe20000000000 */
[----:B------:R-:W-:-:S03]  /*0570*/  ISETP.NE.AND P0, PT, R27, RZ, PT ;  /* 0x000000ff1b00720c */ /* 0x000fc60003f05270 */
[----:B------:R-:W-:Y:S01]  /*0580*/  FFMA R28, R17, R17, R28 ;  /* 0x00000011111c7223 */ /* 0x000fe2000000001c */
[----:B------:R-:W-:-:S04]  /*0590*/  FADD R19, R19, -R20 ;  /* 0x8000001413137221 */ /* 0x000fc80000000000 */
[----:B------:R-:W-:Y:S01]  /*05a0*/  FFMA R28, R19, R19, R28 ;  /* 0x00000013131c7223 */ /* 0x000fe2000000001c */
[----:B------:R-:W-:Y:S01]  /*05b0*/  VIADD R12, R12, 0x8 ;  /* 0x000000080c0c7836 */ /* 0x000fe20000000000 */
[----:B------:R-:W-:Y:S01]  /*05c0*/  IADD3 R11, PT, PT, R11, 0x8, RZ ;  /* 0x000000080b0b7810 */ /* 0x000fe20007ffe0ff */
[----:B--2---:R-:W-:-:S04]  /*05d0*/  FADD R23, R23, -R22 ;  /* 0x8000001617177221 */ /* 0x004fc80000000000 */
[----:B------:R-:W-:Y:S01]  /*05e0*/  FFMA R28, R23, R23, R28 ;  /* 0x00000017171c7223 */ /* 0x000fe2000000001c */
[----:B------:R-:W-:Y:S01]  /*05f0*/  FADD R21, R21, -R26 ;  /* 0x8000001a15157221 */ /* 0x000fe20000000000 */
[----:B------:R-:W-:-:S03]  /*0600*/  FADD R9, R24, -R9 ;  /* 0x8000000918097221 */ /* 0x000fc60000000000 */
[----:B------:R-:W-:-:S04]  /*0610*/  FFMA R28, R21, R21, R28 ;  /* 0x00000015151c7223 */ /* 0x000fc8000000001c */
[----:B------:R-:W-:Y:S01]  /*0620*/  FFMA R9, R9, R9, R28 ;  /* 0x0000000909097223 */ /* 0x000fe2000000001c */
[----:B------:R-:W-:Y:S06]  /*0630*/  @P0 BRA `(.L_x_9) ;  /* 0xfffffffc00540947 */ /* 0x000fec000383ffff */
.L_x_8:
[----:B------:R-:W-:Y:S05]  /*0640*/  @!P1 BRA `(.L_x_7) ;  /* 0x0000000000e09947 */ /* 0x000fea0003800000 */
[----:B------:R-:W-:Y:S02]  /*0650*/  ISETP.GE.U32.AND P0, PT, R25, 0x4, PT ;  /* 0x000000041900780c */ /* 0x000fe40003f06070 */
[----:B------:R-:W-:-:S04]  /*0660*/  LOP3.LUT R16, R0, 0x3, RZ, 0xc0, !PT ;  /* 0x0000000300107812 */ /* 0x000fc800078ec0ff */
[----:B------:R-:W-:-:S07]  /*0670*/  ISETP.NE.AND P1, PT, R16, RZ, PT ;  /* 0x000000ff1000720c */ /* 0x000fce0003f25270 */
[----:B------:R-:W-:Y:S06]  /*0680*/  @!P0 BRA `(.L_x_10) ;  /* 0x00000000005c8947 */ /* 0x000fec0003800000 */
[----:B------:R-:W0:Y:S01]  /*0690*/  LDC.64 R2, c[0x0][0x380] ;  /* 0x0000e000ff027b82 */ /* 0x000e220000000a00 */
[-C--:B------:R-:W-:Y:S02]  /*06a0*/  IADD3 R11, PT, PT, R8, R7.reuse, RZ ;  /* 0x00000007080b7210 */ /* 0x080fe40007ffe0ff */
[----:B------:R-:W-:-:S05]  /*06b0*/  IADD3 R13, PT, PT, R10, R7, RZ ;  /* 0x000000070a0d7210 */ /* 0x000fca0007ffe0ff */
[----:B------:R-:W1:Y:S01]  /*06c0*/  LDC.64 R4, c[0x0][0x388] ;  /* 0x0000e200ff047b82 */ /* 0x000e620000000a00 */
[----:B0-----:R-:W-:-:S05]  /*06d0*/  IMAD.WIDE R2, R11, 0x4, R2 ;  /* 0x000000040b027825 */ /* 0x001fca00078e0202 */
[----:B------:R-:W2:Y:S01]  /*06e0*/  LDG.E R11, desc[UR12][R2.64] ;  /* 0x0000000c020b7981 */ /* 0x000ea2000c1e1900 */
[----:B-1----:R-:W-:-:S03]  /*06f0*/  IMAD.WIDE R4, R13, 0x4, R4 ;  /* 0x000000040d047825 */ /* 0x002fc600078e0204 */
[----:B------:R-:W3:Y:S04]  /*0700*/  LDG.E R15, desc[UR12][R2.64+0x8] ;  /* 0x0000080c020f7981 */ /* 0x000ee8000c1e1900 */
[----:B------:R-:W2:Y:S04]  /*0710*/  LDG.E R12, desc[UR12][R4.64] ;  /* 0x0000000c040c7981 */ /* 0x000ea8000c1e1900 */
[----:B------:R-:W4:Y:S04]  /*0720*/  LDG.E R13, desc[UR12][R2.64+0x4] ;  /* 0x0000040c020d7981 */ /* 0x000f28000c1e1900 */
[----:B------:R-:W4:Y:S04]  /*0730*/  LDG.E R14, desc[UR12][R4.64+0x4] ;  /* 0x0000040c040e7981 */ /* 0x000f28000c1e1900 */
[----:B------:R-:W3:Y:S04]  /*0740*/  LDG.E R18, desc[UR12][R4.64+0x8] ;  /* 0x0000080c04127981 */ /* 0x000ee8000c1e1900 */
[----:B------:R-:W5:Y:S04]  /*0750*/  LDG.E R17, desc[UR12][R2.64+0xc] ;  /* 0x00000c0c02117981 */ /* 0x000f68000c1e1900 */
[----:B------:R-:W5:Y:S01]  /*0760*/  LDG.E R20, desc[UR12][R4.64+0xc] ;  /* 0x00000c0c04147981 */ /* 0x000f62000c1e1900 */
[----:B------:R-:W-:Y:S01]  /*0770*/  IADD3 R7, PT, PT, R7, 0x4, RZ ;  /* 0x0000000407077810 */ /* 0x000fe20007ffe0ff */
[----:B--2---:R-:W-:-:S04]  /*0780*/  FADD R12, R11, -R12 ;  /* 0x8000000c0b0c7221 */ /* 0x004fc80000000000 */
[----:B------:R-:W-:Y:S01]  /*0790*/  FFMA R9, R12, R12, R9 ;  /* 0x0000000c0c097223 */ /* 0x000fe20000000009 */
[----:B----4-:R-:W-:-:S04]  /*07a0*/  FADD R14, R13, -R14 ;  /* 0x8000000e0d0e7221 */ /* 0x010fc80000000000 */
[----:B------:R-:W-:Y:S01]  /*07b0*/  FFMA R9, R14, R14, R9 ;  /* 0x0000000e0e097223 */ /* 0x000fe20000000009 */
[----:B---3--:R-:W-:-:S04]  /*07c0*/  FADD R18, R15, -R18 ;  /* 0x800000120f127221 */ /* 0x008fc80000000000 */
[----:B------:R-:W-:Y:S01]  /*07d0*/  FFMA R9, R18, R18, R9 ;  /* 0x0000001212097223 */ /* 0x000fe20000000009 */
[----:B-----5:R-:W-:-:S04]  /*07e0*/  FADD R20, R17, -R20 ;  /* 0x8000001411147221 */ /* 0x020fc80000000000 */
[----:B------:R-:W-:-:S07]  /*07f0*/  FFMA R9, R20, R20, R9 ;  /* 0x0000001414097223 */ /* 0x000fce0000000009 */
.L_x_10:
[----:B------:R-:W-:Y:S05]  /*0800*/  @!P1 BRA `(.L_x_7) ;  /* 0x0000000000709947 */ /* 0x000fea0003800000 */
[----:B------:R-:W0:Y:S01]  /*0810*/  LDC.64 R14, c[0x0][0x380] ;  /* 0x0000e000ff0e7b82 */ /* 0x000e220000000a00 */
[----:B------:R-:W-:Y:S02]  /*0820*/  ISETP.NE.AND P0, PT, R16, 0x1, PT ;  /* 0x000000011000780c */ /* 0x000fe40003f05270 */
[----:B------:R-:W-:-:S04]  /*0830*/  LOP3.LUT R0, R0, 0x1, RZ, 0xc0, !PT ;  /* 0x0000000100007812 */ /* 0x000fc800078ec0ff */
[----:B------:R-:W-:Y:S01]  /*0840*/  ISETP.NE.U32.AND P1, PT, R0, 0x1, PT ;  /* 0x000000010000780c */ /* 0x000fe20003f25070 */
[----:B------:R-:W1:Y:S06]  /*0850*/  LDC.64 R12, c[0x0][0x388] ;  /* 0x0000e200ff0c7b82 */ /* 0x000e6c0000000a00 */
[-C--:B------:R-:W-:Y:S02]  /*0860*/  @P0 IADD3 R11, PT, PT, R8, R7.reuse, RZ ;  /* 0x00000007080b0210 */ /* 0x080fe40007ffe0ff */
[----:B------:R-:W2:Y:S01]  /*0870*/  LDC.64 R4, c[0x0][0x380] ;  /* 0x0000e000ff047b82 */ /* 0x000ea20000000a00 */
[----:B------:R-:W-:-:S02]  /*0880*/  @P0 IADD3 R17, PT, PT, R10, R7, RZ ;  /* 0x000000070a110210 */ /* 0x000fc40007ffe0ff */
[----:B------:R-:W-:-:S05]  /*0890*/  @P0 IADD3 R7, PT, PT, R7, 0x2, RZ ;  /* 0x0000000207070810 */ /* 0x000fca0007ffe0ff */
[----:B------:R-:W3:Y:S01]  /*08a0*/  LDC.64 R2, c[0x0][0x388] ;  /* 0x0000e200ff027b82 */ /* 0x000ee20000000a00 */
[----:B0-----:R-:W-:Y:S01]  /*08b0*/  @P0 IMAD.WIDE R14, R11, 0x4, R14 ;  /* 0x000000040b0e0825 */ /* 0x001fe200078e020e */
[----:B------:R-:W-:-:S03]  /*08c0*/  @!P1 IADD3 R11, PT, PT, R8, R7, RZ ;  /* 0x00000007080b9210 */ /* 0x000fc60007ffe0ff */
[----:B------:R-:W-:Y:S01]  /*08d0*/  @!P1 IMAD.IADD R7, R10, 0x1, R7 ;  /* 0x000000010a079824 */ /* 0x000fe200078e0207 */
[----:B------:R-:W4:Y:S01]  /*08e0*/  @P0 LDG.E R0, desc[UR12][R14.64] ;  /* 0x0000000c0e000981 */ /* 0x000f22000c1e1900 */
[----:B-1----:R-:W-:-:S03]  /*08f0*/  @P0 IMAD.WIDE R12, R17, 0x4, R12 ;  /* 0x00000004110c0825 */ /* 0x002fc600078e020c */
[----:B------:R-:W5:Y:S04]  /*0900*/  @P0 LDG.E R8, desc[UR12][R14.64+0x4] ;  /* 0x0000040c0e080981 */ /* 0x000f68000c1e1900 */
[----:B------:R-:W4:Y:S01]  /*0910*/  @P0 LDG.E R17, desc[UR12][R12.64] ;  /* 0x0000000c0c110981 */ /* 0x000f22000c1e1900 */
[----:B--2---:R-:W-:-:S03]  /*0920*/  @!P1 IMAD.WIDE R4, R11, 0x4, R4 ;  /* 0x000000040b049825 */ /* 0x004fc600078e0204 */
[----:B------:R-:W5:Y:S04]  /*0930*/  @P0 LDG.E R19, desc[UR12][R12.64+0x4] ;  /* 0x0000040c0c130981 */ /* 0x000f68000c1e1900 */
[----:B------:R-:W2:Y:S01]  /*0940*/  @!P1 LDG.E R4, desc[UR12][R4.64] ;  /* 0x0000000c04049981 */ /* 0x000ea2000c1e1900 */
[----:B---3--:R-:W-:-:S06]  /*0950*/  @!P1 IMAD.WIDE R2, R7, 0x4, R2 ;  /* 0x0000000407029825 */ /* 0x008fcc00078e0202 */
[----:B------:R-:W2:Y:S01]  /*0960*/  @!P1 LDG.E R3, desc[UR12][R2.64] ;  /* 0x0000000c02039981 */ /* 0x000ea2000c1e1900 */
[----:B----4-:R-:W-:Y:S01]  /*0970*/  @P0 FADD R0, R0, -R17 ;  /* 0x8000001100000221 */ /* 0x010fe20000000000 */
[----:B-----5:R-:W-:-:S03]  /*0980*/  @P0 FADD R19, R8, -R19 ;  /* 0x8000001308130221 */ /* 0x020fc60000000000 */
[----:B------:R-:W-:-:S04]  /*0990*/  @P0 FFMA R0, R0, R0, R9 ;  /* 0x0000000000000223 */ /* 0x000fc80000000009 */
[----:B------:R-:W-:Y:S01]  /*09a0*/  @P0 FFMA R9, R19, R19, R0 ;  /* 0x0000001313090223 */ /* 0x000fe20000000000 */
[----:B--2---:R-:W-:-:S04]  /*09b0*/  @!P1 FADD R0, R4, -R3 ;  /* 0x8000000304009221 */ /* 0x004fc80000000000 */
[----:B------:R-:W-:-:S07]  /*09c0*/  @!P1 FFMA R9, R0, R0, R9 ;  /* 0x0000000000099223 */ /* 0x000fce0000000009 */
.L_x_7:
[----:B------:R-:W-:Y:S01]  /*09d0*/  IADD3 R0, PT, PT, R9, -0xd000000, RZ ;  /* 0xf300000009007810 */ /* 0x000fe20007ffe0ff */
[----:B------:R0:W1:Y:S01]  /*09e0*/  MUFU.RSQ R2, R9 ;  /* 0x0000000900027308 */ /* 0x0000620000001400 */
[----:B------:R-:W-:Y:S02]  /*09f0*/  BSSY.RECONVERGENT B0, `(.L_x_11) ;  /* 0x000000b000007945 */ /* 0x000fe40003800200 */
[----:B------:R-:W-:-:S13]  /*0a00*/  ISETP.GT.U32.AND P0, PT, R0, 0x727fffff, PT ;  /* 0x727fffff0000780c */ /* 0x000fda0003f04070 */
[----:B0-----:R-:W-:Y:S05]  /*0a10*/  @!P0 BRA `(.L_x_12) ;  /* 0x0000000000108947 */ /* 0x001fea0003800000 */
[----:B------:R-:W-:Y:S02]  /*0a20*/  MOV R0, R9 ;  /* 0x0000000900007202 */ /* 0x000fe40000000f00 */
[----:B------:R-:W-:-:S07]  /*0a30*/  MOV R8, 0xa50 ;  /* 0x00000a5000087802 */ /* 0x000fce0000000f00 */
[----:B-1----:R-:W-:Y:S05]  /*0a40*/  CALL.REL.NOINC `($__internal_0_$__cuda_sm20_sqrt_rn_f32_slowpath) ;  /* 0x0000000000287944 */ /* 0x002fea0003c00000 */
[----:B------:R-:W-:Y:S05]  /*0a50*/  BRA `(.L_x_13) ;  /* 0x0000000000107947 */ /* 0x000fea0003800000 */
.L_x_12:
[C---:B-1----:R-:W-:Y:S01]  /*0a60*/  FMUL.FTZ R0, R2.reuse, R9 ;  /* 0x0000000902007220 */ /* 0x042fe20000410000 */
[----:B------:R-:W-:-:S03]  /*0a70*/  FMUL.FTZ R2, R2, 0.5 ;  /* 0x3f00000002027820 */ /* 0x000fc60000410000 */
[----:B------:R-:W-:-:S04]  /*0a80*/  FFMA R5, -R0, R0, R9 ;  /* 0x0000000000057223 */ /* 0x000fc80000000109 */
[----:B------:R-:W-:-:S07]  /*0a90*/  FFMA R5, R5, R2, R0 ;  /* 0x0000000205057223 */ /* 0x000fce0000000000 */
.L_x_13:
[----:B------:R-:W-:Y:S05]  /*0aa0*/  BSYNC.RECONVERGENT B0 ;  /* 0x0000000000007941 */ /* 0x000fea0003800200 */
.L_x_11:
[----:B------:R-:W0:Y:S02]  /*0ab0*/  LDC.64 R2, c[0x0][0x3a0] ;  /* 0x0000e800ff027b82 */ /* 0x000e240000000a00 */
[----:B0-----:R-:W-:-:S05]  /*0ac0*/  IMAD.WIDE R6, R6, 0x4, R2 ;  /* 0x0000000406067825 */ /* 0x001fca00078e0202 */
[----:B------:R-:W-:Y:S01]  /*0ad0*/  STG.E desc[UR12][R6.64], R5 ;  /* 0x0000000506007986 */ /* 0x000fe2000c10190c */
[----:B------:R-:W-:Y:S05]  /*0ae0*/  EXIT ;  /* 0x000000000000794d */ /* 0x000fea0003800000 */
        .weak           $__internal_0_$__cuda_sm20_sqrt_rn_f32_slowpath
        .type           $__internal_0_$__cuda_sm20_sqrt_rn_f32_slowpath,@function
        .size           $__internal_0_$__cuda_sm20_sqrt_rn_f32_slowpath,(.L_x_171 - $__internal_0_$__cuda_sm20_sqrt_rn_f32_slowpath)
$__internal_0_$__cuda_sm20_sqrt_rn_f32_slowpath:
[----:B------:R-:W-:-:S13]  /*0af0*/  LOP3.LUT P0, RZ, R0, 0x7fffffff, RZ, 0xc0, !PT ;  /* 0x7fffffff00ff7812 */ /* 0x000fda000780c0ff */
[----:B------:R-:W-:Y:S01]  /*0b00*/  @!P0 MOV R2, R0 ;  /* 0x0000000000028202 */ /* 0x000fe20000000f00 */
[----:B------:R-:W-:Y:S06]  /*0b10*/  @!P0 BRA `(.L_x_14) ;  /* 0x0000000000408947 */ /* 0x000fec0003800000 */
[----:B------:R-:W-:-:S13]  /*0b20*/  FSETP.GEU.FTZ.AND P0, PT, R0, RZ, PT ;  /* 0x000000ff0000720b */ /* 0x000fda0003f1e000 */
[----:B------:R-:W-:Y:S01]  /*0b30*/  @!P0 MOV R2, 0x7fffffff ;  /* 0x7fffffff00028802 */ /* 0x000fe20000000f00 */
[----:B------:R-:W-:Y:S06]  /*0b40*/  @!P0 BRA `(.L_x_14) ;  /* 0x0000000000348947 */ /* 0x000fec0003800000 */
[----:B------:R-:W-:-:S13]  /*0b50*/  FSETP.GTU.FTZ.AND P0, PT, |R0|, +INF , PT ;  /* 0x7f8000000000780b */ /* 0x000fda0003f1c200 */
[----:B------:R-:W-:Y:S01]  /*0b60*/  @P0 FADD.FTZ R2, R0, 1 ;  /* 0x3f80000000020421 */ /* 0x000fe20000010000 */
[----:B------:R-:W-:Y:S06]  /*0b70*/  @P0 BRA `(.L_x_14) ;  /* 0x0000000000280947 */ /* 0x000fec0003800000 */
[----:B------:R-:W-:-:S13]  /*0b80*/  FSETP.NEU.FTZ.AND P0, PT, |R0|, +INF , PT ;  /* 0x7f8000000000780b */ /* 0x000fda0003f1d200 */
[----:B------:R-:W-:-:S04]  /*0b90*/  @P0 FFMA R3, R0, 1.84467440737095516160e+19, RZ ;  /* 0x5f80000000030823 */ /* 0x000fc800000000ff */
[----:B------:R-:W0:Y:S02]  /*0ba0*/  @P0 MUFU.RSQ R2, R3 ;  /* 0x0000000300020308 */ /* 0x000e240000001400 */
[----:B0-----:R-:W-:Y:S01]  /*0bb0*/  @P0 FMUL.FTZ R4, R3, R2 ;  /* 0x0000000203040220 */ /* 0x001fe20000410000 */
[----:B------:R-:W-:Y:S01]  /*0bc0*/  @P0 FMUL.FTZ R7, R2, 0.5 ;  /* 0x3f00000002070820 */ /* 0x000fe20000410000 */
[----:B------:R-:W-:Y:S02]  /*0bd0*/  @!P0 MOV R2, R0 ;  /* 0x0000000000028202 */ /* 0x000fe40000000f00 */
[----:B------:R-:W-:-:S04]  /*0be0*/  @P0 FADD.FTZ R5, -R4, -RZ ;  /* 0x800000ff04050221 */ /* 0x000fc80000010100 */
[----:B------:R-:W-:-:S04]  /*0bf0*/  @P0 FFMA R5, R4, R5, R3 ;  /* 0x0000000504050223 */ /* 0x000fc80000000003 */
[----:B------:R-:W-:-:S04]  /*0c00*/  @P0 FFMA R5, R5, R7, R4 ;  /* 0x0000000705050223 */ /* 0x000fc80000000004 */
[----:B------:R-:W-:-:S07]  /*0c10*/  @P0 FMUL.FTZ R2, R5, 2.3283064365386962891e-10 ;  /* 0x2f80000005020820 */ /* 0x000fce0000410000 */
.L_x_14:
[----:B------:R-:W-:Y:S01]  /*0c20*/  HFMA2 R3, -RZ, RZ, 0, 0 ;  /* 0x00000000ff037431 */ /* 0x000fe200000001ff */
[----:B------:R-:W-:Y:S02]  /*0c30*/  MOV R5, R2 ;  /* 0x0000000200057202 */ /* 0x000fe40000000f00 */
[----:B------:R-:W-:-:S04]  /*0c40*/  MOV R2, R8 ;  /* 0x0000000800027202 */ /* 0x000fc80000000f00 */
[----:B------:R-:W-:Y:S05]  /*0c50*/  RET.REL.NODEC R2 `(_Z28compute_descriptor_distancesPfS_iiiS_) ;  /* 0xfffffff002e87950 */ /* 0x000fea0003c3ffff */
.L_x_15:
        /* <DEDUP_REMOVED lines=10> */
.L_x_171:


//--------------------- .text._Z24ransac_homography_kernelPfS_iS_PiS_P17curandStateXORWOW --------------------------
	.section	.text._Z24ransac_homography_kernelPfS_iS_PiS_P17curandStateXORWOW,"ax",@progbits
	.align	128
        .global         _Z24ransac_homography_kernelPfS_iS_PiS_P17curandStateXORWOW
        .type           _Z24ransac_homography_kernelPfS_iS_PiS_P17curandStateXORWOW,@function
        .size           _Z24ransac_homography_kernelPfS_iS_PiS_P17curandStateXORWOW,(.L_x_174 - _Z24ransac_homography_kernelPfS_iS_PiS_P17curandStateXORWOW)
        .other          _Z24ransac_homography_kernelPfS_iS_PiS_P17curandStateXORWOW,@"STO_CUDA_ENTRY STV_DEFAULT"
_Z24ransac_homography_kernelPfS_iS_PiS_P17curandStateXORWOW:
.text._Z24ransac_homography_kernelPfS_iS_PiS_P17curandStateXORWOW:
[----:B------:R-:W0:Y:S01]  /*0000*/  LDC R1, c[0x0][0x37c] ;  /* 0x0000df00ff017b82 */ /* 0x000e220000000800 */
[----:B------:R-:W1:Y:S07]  /*0010*/  S2R R3, SR_TID.X ;  /* 0x0000000000037919 */ /* 0x000e6e0000002100 */
[----:B------:R-:W1:Y:S01]  /*0020*/  S2UR UR4, SR_CTAID.X ;  /* 0x00000000000479c3 */ /* 0x000e620000002500 */
[----:B0-----:R-:W-:-:S07]  /*0030*/  IADD3 R1, PT, PT, R1, -0x270, RZ ;  /* 0xfffffd9001017810 */ /* 0x001fce0007ffe0ff */
[----:B------:R-:W1:Y:S02]  /*0040*/  LDC R108, c[0x0][0x360] ;  /* 0x0000d800ff6c7b82 */ /* 0x000e640000000800 */
[----:B-1----:R-:W-:-:S05]  /*0050*/  IMAD R108, R108, UR4, R3 ;  /* 0x000000046c6c7c24 */ /* 0x002fca000f8e0203 */
[----:B------:R-:W-:-:S13]  /*0060*/  ISETP.GT.AND P0, PT, R108, 0x7cf, PT ;  /* 0x000007cf6c00780c */ /* 0x000fda0003f04270 */
[----:B------:R-:W-:Y:S05]  /*0070*/  @P0 EXIT ;  /* 0x000000000000094d */ /* 0x000fea0003800000 */
[----:B------:R-:W0:Y:S01]  /*0080*/  LDC.64 R106, c[0x0][0x3b0] ;  /* 0x0000ec00ff6a7b82 */ /* 0x000e220000000a00 */
[----:B------:R-:W1:Y:S07]  /*0090*/  LDCU.64 UR12, c[0x0][0x358] ;  /* 0x00006b00ff0c77ac */ /* 0x000e6e0008000a00 */
[----:B------:R-:W2:Y:S01]  /*00a0*/  LDC R15, c[0x0][0x390] ;  /* 0x0000e400ff0f7b82 */ /* 0x000ea20000000800 */
[----:B0-----:R-:W-:-:S05]  /*00b0*/  IMAD.WIDE R106, R108, 0x30, R106 ;  /* 0x000000306c6a7825 */ /* 0x001fca00078e026a */
[----:B-1----:R0:W5:Y:S04]  /*00c0*/  LDG.E R109, desc[UR12][R106.64+0x20] ;  /* 0x0000200c6a6d7981 */ /* 0x002168000c1e1900 */
[----:B------:R0:W5:Y:S04]  /*00d0*/  LDG.E.64 R104, desc[UR12][R106.64+0x28] ;  /* 0x0000280c6a687981 */ /* 0x000168000c1e1b00 */
[----:B------:R0:W5:Y:S04]  /*00e0*/  LDG.E.64 R6, desc[UR12][R106.64] ;  /* 0x0000000c6a067981 */ /* 0x000168000c1e1b00 */
[----:B------:R0:W5:Y:S04]  /*00f0*/  LDG.E.64 R96, desc[UR12][R106.64+0x8] ;  /* 0x0000080c6a607981 */ /* 0x000168000c1e1b00 */
[----:B------:R0:W5:Y:S04]  /*0100*/  LDG.E.64 R102, desc[UR12][R106.64+0x10] ;  /* 0x0000100c6a667981 */ /* 0x000168000c1e1b00 */
[----:B------:R0:W5:Y:S01]  /*0110*/  LDG.E.64 R100, desc[UR12][R106.64+0x18] ;  /* 0x0000180c6a647981 */ /* 0x000162000c1e1b00 */
[----:B--2---:R-:W-:-:S13]  /*0120*/  ISETP.GT.AND P0, PT, R15, 0xf, PT ;  /* 0x0000000f0f00780c */ /* 0x004fda0003f04270 */
[----:B0-----:R-:W-:Y:S05]  /*0130*/  @!P0 BRA `(.L_x_16) ;  /* 0x0000000400688947 */ /* 0x001fea0003800000 */
[----:B------:R-:W-:Y:S02]  /*0140*/  SHF.R.U32.HI R21, RZ, 0x2, R15 ;  /* 0x00000002ff157819 */ /* 0x000fe4000001160f */
[----:B-----5:R-:W-:Y:S02]  /*0150*/  SHF.R.U32.HI R0, RZ, 0x2, R7 ;  /* 0x00000002ff007819 */ /* 0x020fe40000011607 */
[----:B------:R-:W0:Y:S01]  /*0160*/  I2F.U32.RP R8, R21 ;  /* 0x0000001500087306 */ /* 0x000e220000209000 */
[----:B------:R-:W-:Y:S01]  /*0170*/  IMAD R15, R21, -0x3, R15 ;  /* 0xfffffffd150f7824 */ /* 0x000fe200078e020f */
[----:B------:R-:W-:Y:S02]  /*0180*/  LOP3.LUT R0, R0, R7, RZ, 0x3c, !PT ;  /* 0x0000000700007212 */ /* 0x000fe400078e3cff */
[----:B------:R-:W-:Y:S02]  /*0190*/  SHF.L.U32 R3, R103, 0x4, RZ ;  /* 0x0000000467037819 */ /* 0x000fe400000006ff */
[----:B------:R-:W-:-:S02]  /*01a0*/  SHF.L.U32 R2, R0, 0x1, RZ ;  /* 0x0000000100027819 */ /* 0x000fc400000006ff */
[----:B------:R-:W1:Y:S01]  /*01b0*/  I2F.U32.RP R9, R15 ;  /* 0x0000000f00097306 */ /* 0x000e620000209000 */
[----:B------:R-:W-:Y:S02]  /*01c0*/  SHF.R.U32.HI R5, RZ, 0x2, R96 ;  /* 0x00000002ff057819 */ /* 0x000fe40000011660 */
[----:B------:R-:W-:Y:S02]  /*01d0*/  LOP3.LUT R2, R0, R2, R3, 0x96, !PT ;  /* 0x0000000200027212 */ /* 0x000fe400078e9603 */
[----:B------:R-:W-:Y:S02]  /*01e0*/  LOP3.LUT R5, R5, R96, RZ, 0x3c, !PT ;  /* 0x0000006005057212 */ /* 0x000fe400078e3cff */
[----:B------:R-:W-:Y:S01]  /*01f0*/  LOP3.LUT R7, R2, R103, RZ, 0x3c, !PT ;  /* 0x0000006702077212 */ /* 0x000fe200078e3cff */
[----:B0-----:R-:W0:Y:S01]  /*0200*/  MUFU.RCP R8, R8 ;  /* 0x0000000800087308 */ /* 0x001e220000001000 */
[----:B------:R-:W-:Y:S02]  /*0210*/  SHF.L.U32 R2, R5, 0x1, RZ ;  /* 0x0000000105027819 */ /* 0x000fe400000006ff */
[----:B------:R-:W-:-:S02]  /*0220*/  SHF.L.U32 R0, R7, 0x4, RZ ;  /* 0x0000000407007819 */ /* 0x000fc400000006ff */
[----:B------:R-:W-:Y:S02]  /*0230*/  SHF.R.U32.HI R4, RZ, 0x2, R97 ;  /* 0x00000002ff047819 */ /* 0x000fe40000011661 */
[----:B------:R-:W-:Y:S01]  /*0240*/  LOP3.LUT R0, R5, R2, R0, 0x96, !PT ;  /* 0x0000000205007212 */ /* 0x000fe200078e9600 */
[----:B-1----:R-:W1:Y:S01]  /*0250*/  MUFU.RCP R9, R9 ;  /* 0x0000000900097308 */ /* 0x002e620000001000 */
[----:B------:R-:W-:Y:S02]  /*0260*/  LOP3.LUT R4, R4, R97, RZ, 0x3c, !PT ;  /* 0x0000006104047212 */ /* 0x000fe400078e3cff */
[----:B------:R-:W-:Y:S02]  /*0270*/  LOP3.LUT R11, R0, R7, RZ, 0x3c, !PT ;  /* 0x00000007000b7212 */ /* 0x000fe400078e3cff */
[----:B------:R-:W-:Y:S02]  /*0280*/  SHF.L.U32 R0, R4, 0x1, RZ ;  /* 0x0000000104007819 */ /* 0x000fe400000006ff */
[----:B------:R-:W-:-:S02]  /*0290*/  SHF.L.U32 R3, R11, 0x4, RZ ;  /* 0x000000040b037819 */ /* 0x000fc400000006ff */
[----:B0-----:R-:W-:Y:S02]  /*02a0*/  IADD3 R8, PT, PT, R8, 0xffffffe, RZ ;  /* 0x0ffffffe08087810 */ /* 0x001fe40007ffe0ff */
[----:B------:R-:W-:Y:S01]  /*02b0*/  LOP3.LUT R0, R4, R0, R3, 0x96, !PT ;  /* 0x0000000004007212 */ /* 0x000fe200078e9603 */
[----:B------:R-:W-:Y:S01]  /*02c0*/  HFMA2 R4, -RZ, RZ, 0, 0 ;  /* 0x00000000ff047431 */ /* 0x000fe200000001ff */
[----:B------:R-:W0:Y:S01]  /*02d0*/  F2I.FTZ.U32.TRUNC.NTZ R3, R8 ;  /* 0x0000000800037305 */ /* 0x000e22000021f000 */
[----:B------:R-:W-:Y:S02]  /*02e0*/  IADD3 R17, PT, PT, RZ, -R15, RZ ;  /* 0x8000000fff117210 */ /* 0x000fe40007ffe0ff */
[----:B------:R-:W-:Y:S02]  /*02f0*/  LOP3.LUT R13, R0, R11, RZ, 0x3c, !PT ;  /* 0x0000000b000d7212 */ /* 0x000fe400078e3cff */
[----:B-1----:R-:W-:Y:S02]  /*0300*/  IADD3 R5, PT, PT, R9, 0xffffffe, RZ ;  /* 0x0ffffffe09057810 */ /* 0x002fe40007ffe0ff */
[----:B------:R-:W-:-:S02]  /*0310*/  SHF.R.U32.HI R9, RZ, 0x2, R102 ;  /* 0x00000002ff097819 */ /* 0x000fc40000011666 */
[----:B------:R-:W-:Y:S02]  /*0320*/  SHF.L.U32 R0, R13, 0x4, RZ ;  /* 0x000000040d007819 */ /* 0x000fe400000006ff */
[----:B------:R-:W1:Y:S01]  /*0330*/  F2I.FTZ.U32.TRUNC.NTZ R5, R5 ;  /* 0x0000000500057305 */ /* 0x000e62000021f000 */
[----:B------:R-:W-:Y:S02]  /*0340*/  LOP3.LUT R9, R9, R102, RZ, 0x3c, !PT ;  /* 0x0000006609097212 */ /* 0x000fe400078e3cff */
[----:B------:R-:W-:Y:S02]  /*0350*/  IADD3 R19, PT, PT, RZ, -R21, RZ ;  /* 0x80000015ff137210 */ /* 0x000fe40007ffe0ff */
[C---:B------:R-:W-:Y:S02]  /*0360*/  SHF.L.U32 R2, R9.reuse, 0x1, RZ ;  /* 0x0000000109027819 */ /* 0x040fe400000006ff */
[----:B------:R-:W-:Y:S02]  /*0370*/  IADD3 R98, PT, PT, R6, 0x161f14, RZ ;  /* 0x00161f1406627810 */ /* 0x000fe40007ffe0ff */
[----:B------:R-:W-:Y:S01]  /*0380*/  LOP3.LUT R0, R9, R2, R0, 0x96, !PT ;  /* 0x0000000209007212 */ /* 0x000fe200078e9600 */
[----:B0-----:R-:W-:Y:S01]  /*0390*/  IMAD R9, R19, R3, RZ ;  /* 0x0000000313097224 */ /* 0x001fe200078e02ff */
[----:B------:R-:W-:-:S02]  /*03a0*/  MOV R2, RZ ;  /* 0x000000ff00027202 */ /* 0x000fc40000000f00 */
[----:B------:R-:W-:Y:S01]  /*03b0*/  LOP3.LUT R95, R0, R13, RZ, 0x3c, !PT ;  /* 0x0000000d005f7212 */ /* 0x000fe200078e3cff */
[----:B-1----:R-:W-:Y:S01]  /*03c0*/  IMAD R17, R17, R5, RZ ;  /* 0x0000000511117224 */ /* 0x002fe200078e02ff */
[C---:B------:R-:W-:Y:S01]  /*03d0*/  IADD3 R0, PT, PT, R6.reuse, 0xb0f8a, R11 ;  /* 0x000b0f8a06007810 */ /* 0x040fe20007ffe00b */
[----:B------:R-:W-:Y:S01]  /*03e0*/  IMAD.HI.U32 R3, R3, R9, R2 ;  /* 0x0000000903037227 */ /* 0x000fe200078e0002 */
[----:B------:R-:W-:Y:S02]  /*03f0*/  IADD3 R8, PT, PT, R95, R98, RZ ;  /* 0x000000625f087210 */ /* 0x000fe40007ffe0ff */
[----:B------:R-:W-:Y:S01]  /*0400*/  ISETP.NE.U32.AND P5, PT, R15, RZ, PT ;  /* 0x000000ff0f00720c */ /* 0x000fe20003fa5070 */
[----:B------:R-:W-:Y:S01]  /*0410*/  IMAD.HI.U32 R5, R5, R17, R4 ;  /* 0x0000001105057227 */ /* 0x000fe200078e0004 */
[C---:B------:R-:W-:Y:S02]  /*0420*/  IADD3 R4, PT, PT, R6.reuse, 0x10974f, R13 ;  /* 0x0010974f06047810 */ /* 0x040fe40007ffe00d */
[----:B------:R-:W-:Y:S01]  /*0430*/  IADD3 R6, PT, PT, R6, 0x587c5, R7 ;  /* 0x000587c506067810 */ /* 0x000fe20007ffe007 */
[----:B------:R-:W-:Y:S01]  /*0440*/  IMAD.HI.U32 R2, R3, R0, RZ ;  /* 0x0000000003027227 */ /* 0x000fe200078e00ff */
[----:B------:R-:W-:-:S02]  /*0450*/  MOV R99, R103 ;  /* 0x0000006700637202 */ /* 0x000fc40000000f00 */
[----:B------:R-:W-:Y:S01]  /*0460*/  MOV R97, R7 ;  /* 0x0000000700617202 */ /* 0x000fe20000000f00 */
[----:B------:R-:W-:Y:S01]  /*0470*/  IMAD.HI.U32 R9, R5, R8, RZ ;  /* 0x0000000805097227 */ /* 0x000fe200078e00ff */
[----:B------:R-:W-:Y:S02]  /*0480*/  IADD3 R2, PT, PT, -R2, RZ, RZ ;  /* 0x000000ff02027210 */ /* 0x000fe40007ffe1ff */
[----:B------:R-:W-:Y:S01]  /*0490*/  MOV R102, R11 ;  /* 0x0000000b00667202 */ /* 0x000fe20000000f00 */
[----:B------:R-:W-:Y:S01]  /*04a0*/  IMAD.HI.U32 R5, R3, R4, RZ ;  /* 0x0000000403057227 */ /* 0x000fe200078e00ff */
[----:B------:R-:W-:Y:S02]  /*04b0*/  IADD3 R9, PT, PT, -R9, RZ, RZ ;  /* 0x000000ff09097210 */ /* 0x000fe40007ffe1ff */
[----:B------:R-:W-:Y:S01]  /*04c0*/  MOV R103, R13 ;  /* 0x0000000d00677202 */ /* 0x000fe20000000f00 */
[----:B------:R-:W-:Y:S01]  /*04d0*/  IMAD.HI.U32 R3, R3, R6, RZ ;  /* 0x0000000603037227 */ /* 0x000fe200078e00ff */
[----:B------:R-:W-:-:S03]  /*04e0*/  IADD3 R5, PT, PT, -R5, RZ, RZ ;  /* 0x000000ff05057210 */ /* 0x000fc60007ffe1ff */
[----:B------:R-:W-:Y:S01]  /*04f0*/  IMAD R2, R21, R2, R0 ;  /* 0x0000000215027224 */ /* 0x000fe200078e0200 */
[----:B------:R-:W-:Y:S01]  /*0500*/  IADD3 R3, PT, PT, -R3, RZ, RZ ;  /* 0x000000ff03037210 */ /* 0x000fe20007ffe1ff */
[----:B------:R-:W-:Y:S02]  /*0510*/  IMAD R4, R21, R5, R4 ;  /* 0x0000000515047224 */ /* 0x000fe400078e0204 */
[----:B------:R-:W-:Y:S01]  /*0520*/  IMAD R8, R15, R9, R8 ;  /* 0x000000090f087224 */ /* 0x000fe200078e0208 */
[----:B------:R-:W-:Y:S01]  /*0530*/  ISETP.GE.U32.AND P1, PT, R2, R21, PT ;  /* 0x000000150200720c */ /* 0x000fe20003f26070 */
[----:B------:R-:W-:Y:S01]  /*0540*/  IMAD R0, R21, R3, R6 ;  /* 0x0000000315007224 */ /* 0x000fe200078e0206 */
[----:B------:R-:W-:Y:S02]  /*0550*/  ISETP.GE.U32.AND P2, PT, R4, R21, PT ;  /* 0x000000150400720c */ /* 0x000fe40003f46070 */
[----:B------:R-:W-:Y:S02]  /*0560*/  ISETP.GE.U32.AND P3, PT, R8, R15, PT ;  /* 0x0000000f0800720c */ /* 0x000fe40003f66070 */
[----:B------:R-:W-:-:S02]  /*0570*/  ISETP.GE.U32.AND P0, PT, R0, R21, PT ;  /* 0x000000150000720c */ /* 0x000fc40003f06070 */
[----:B------:R-:W-:-:S05]  /*0580*/  LOP3.LUT R3, RZ, R21, RZ, 0x33, !PT ;  /* 0x00000015ff037212 */ /* 0x000fca00078e33ff */
[C---:B------:R-:W-:Y:S02]  /*0590*/  @P1 IADD3 R2, PT, PT, -R21.reuse, R2, RZ ;  /* 0x0000000215021210 */ /* 0x040fe40007ffe1ff */
[----:B------:R-:W-:Y:S02]  /*05a0*/  @P2 IADD3 R4, PT, PT, -R21, R4, RZ ;  /* 0x0000000415042210 */ /* 0x000fe40007ffe1ff */
[----:B------:R-:W-:Y:S02]  /*05b0*/  @P3 IADD3 R8, PT, PT, -R15, R8, RZ ;  /* 0x000000080f083210 */ /* 0x000fe40007ffe1ff */
[-C--:B------:R-:W-:Y:S02]  /*05c0*/  ISETP.GE.U32.AND P2, PT, R2, R21.reuse, PT ;  /* 0x000000150200720c */ /* 0x080fe40003f46070 */
[----:B------:R-:W-:Y:S02]  /*05d0*/  ISETP.GE.U32.AND P3, PT, R4, R21, PT ;  /* 0x000000150400720c */ /* 0x000fe40003f66070 */
[----:B------:R-:W-:-:S02]  /*05e0*/  @P0 IADD3 R0, PT, PT, -R21, R0, RZ ;  /* 0x0000000015000210 */ /* 0x000fc40007ffe1ff */
[----:B------:R-:W-:Y:S02]  /*05f0*/  ISETP.GE.U32.AND P4, PT, R8, R15, PT ;  /* 0x0000000f0800720c */ /* 0x000fe40003f86070 */
[----:B------:R-:W-:Y:S02]  /*0600*/  ISETP.GE.U32.AND P0, PT, R0, R21, PT ;  /* 0x000000150000720c */ /* 0x000fe40003f06070 */
[----:B------:R-:W-:-:S03]  /*0610*/  ISETP.NE.U32.AND P1, PT, R21, RZ, PT ;  /* 0x000000ff1500720c */ /* 0x000fc60003f25070 */
[C---:B------:R-:W-:Y:S02]  /*0620*/  @P2 IADD3 R2, PT, PT, -R21.reuse, R2, RZ ;  /* 0x0000000215022210 */ /* 0x040fe40007ffe1ff */
[----:B------:R-:W-:Y:S02]  /*0630*/  @P3 IADD3 R4, PT, PT, -R21, R4, RZ ;  /* 0x0000000415043210 */ /* 0x000fe40007ffe1ff */
[----:B------:R-:W-:Y:S02]  /*0640*/  SEL R2, R3, R2, !P1 ;  /* 0x0000000203027207 */ /* 0x000fe40004800000 */
[----:B------:R-:W-:Y:S02]  /*0650*/  @P4 IADD3 R8, PT, PT, -R15, R8, RZ ;  /* 0x000000080f084210 */ /* 0x000fe40007ffe1ff */
[----:B------:R-:W-:Y:S02]  /*0660*/  @!P5 LOP3.LUT R8, RZ, R15, RZ, 0x33, !PT ;  /* 0x0000000fff08d212 */ /* 0x000fe400078e33ff */
[----:B------:R-:W-:-:S02]  /*0670*/  SEL R4, R3, R4, !P1 ;  /* 0x0000000403047207 */ /* 0x000fc40004800000 */
[C---:B------:R-:W-:Y:S02]  /*0680*/  @P0 IADD3 R0, PT, PT, -R21.reuse, R0, RZ ;  /* 0x0000000015000210 */ /* 0x040fe40007ffe1ff */
[C---:B------:R-:W-:Y:S02]  /*0690*/  IADD3 R9, PT, PT, R21.reuse, R2, RZ ;  /* 0x0000000215097210 */ /* 0x040fe40007ffe0ff */
[C---:B------:R-:W-:Y:S01]  /*06a0*/  LEA R10, R21.reuse, R4, 0x1 ;  /* 0x00000004150a7211 */ /* 0x040fe200078e08ff */
[----:B------:R-:W-:Y:S01]  /*06b0*/  IMAD R21, R21, 0x3, R8 ;  /* 0x0000000315157824 */ /* 0x000fe200078e0208 */
[----:B------:R-:W-:Y:S01]  /*06c0*/  SEL R0, R3, R0, !P1 ;  /* 0x0000000003007207 */ /* 0x000fe20004800000 */
[----:B------:R-:W-:Y:S06]  /*06d0*/  BRA `(.L_x_17) ;  /* 0x0000000c00207947 */ /* 0x000fec0003800000 */
.L_x_16:
[----:B------:R-:W0:Y:S01]  /*06e0*/  I2F.U32.RP R0, R15 ;  /* 0x0000000f00007306 */ /* 0x000e220000209000 */
[----:B-----5:R-:W-:Y:S01]  /*06f0*/  SHF.R.U32.HI R4, RZ, 0x2, R7 ;  /* 0x00000002ff047819 */ /* 0x020fe20000011607 */
[----:B------:R-:W-:Y:S01]  /*0700*/  BSSY.RECONVERGENT B0, `(.L_x_18) ;  /* 0x0000034000007945 */ /* 0x000fe20003800200 */
[----:B------:R-:W-:Y:S02]  /*0710*/  IADD3 R98, PT, PT, R6, 0x587c5, RZ ;  /* 0x000587c506627810 */ /* 0x000fe40007ffe0ff */
[----:B------:R-:W-:Y:S02]  /*0720*/  LOP3.LUT R4, R4, R7, RZ, 0x3c, !PT ;  /* 0x0000000704047212 */ /* 0x000fe400078e3cff */
[----:B------:R-:W-:Y:S02]  /*0730*/  SHF.L.U32 R7, R103, 0x4, RZ ;  /* 0x0000000467077819 */ /* 0x000fe400000006ff */
[----:B------:R-:W-:Y:S02]  /*0740*/  SHF.L.U32 R5, R4, 0x1, RZ ;  /* 0x0000000104057819 */ /* 0x000fe400000006ff */
[----:B------:R-:W-:-:S02]  /*0750*/  ISETP.NE.U32.AND P1, PT, R15, RZ, PT ;  /* 0x000000ff0f00720c */ /* 0x000fc40003f25070 */
[----:B------:R-:W-:Y:S01]  /*0760*/  LOP3.LUT R4, R4, R5, R7, 0x96, !PT ;  /* 0x0000000504047212 */ /* 0x000fe200078e9607 */
[----:B0-----:R-:W0:Y:S01]  /*0770*/  MUFU.RCP R0, R0 ;  /* 0x0000000000007308 */ /* 0x001e220000001000 */
[----:B------:R-:W-:Y:S02]  /*0780*/  LOP3.LUT R7, RZ, R15, RZ, 0x33, !PT ;  /* 0x0000000fff077212 */ /* 0x000fe400078e33ff */
[----:B------:R-:W-:Y:S02]  /*0790*/  LOP3.LUT R95, R4, R103, RZ, 0x3c, !PT ;  /* 0x00000067045f7212 */ /* 0x000fe400078e3cff */
[----:B0-----:R-:W-:Y:S02]  /*07a0*/  IADD3 R2, PT, PT, R0, 0xffffffe, RZ ;  /* 0x0ffffffe00027810 */ /* 0x001fe40007ffe0ff */
[----:B------:R-:W-:Y:S02]  /*07b0*/  IADD3 R0, PT, PT, R98, R95, RZ ;  /* 0x0000005f62007210 */ /* 0x000fe40007ffe0ff */
[----:B------:R0:W1:Y:S02]  /*07c0*/  F2I.FTZ.U32.TRUNC.NTZ R3, R2 ;  /* 0x0000000200037305 */ /* 0x000064000021f000 */
[----:B0-----:R-:W-:Y:S01]  /*07d0*/  HFMA2 R2, -RZ, RZ, 0, 0 ;  /* 0x00000000ff027431 */ /* 0x001fe200000001ff */
[----:B-1----:R-:W-:-:S05]  /*07e0*/  IADD3 R8, PT, PT, RZ, -R3, RZ ;  /* 0x80000003ff087210 */ /* 0x002fca0007ffe0ff */
[----:B------:R-:W-:-:S04]  /*07f0*/  IMAD R5, R8, R15, RZ ;  /* 0x0000000f08057224 */ /* 0x000fc800078e02ff */
[----:B------:R-:W-:-:S06]  /*0800*/  IMAD.HI.U32 R5, R3, R5, R2 ;  /* 0x0000000503057227 */ /* 0x000fcc00078e0002 */
[----:B------:R-:W-:-:S05]  /*0810*/  IMAD.HI.U32 R2, R5, R0, RZ ;  /* 0x0000000005027227 */ /* 0x000fca00078e00ff */
[----:B------:R-:W-:-:S05]  /*0820*/  IADD3 R2, PT, PT, -R2, RZ, RZ ;  /* 0x000000ff02027210 */ /* 0x000fca0007ffe1ff */
[----:B------:R-:W-:Y:S01]  /*0830*/  IMAD R0, R15, R2, R0 ;  /* 0x000000020f007224 */ /* 0x000fe200078e0200 */
[----:B------:R-:W-:-:S04]  /*0840*/  MOV R2, RZ ;  /* 0x000000ff00027202 */ /* 0x000fc80000000f00 */
[----:B------:R-:W-:-:S13]  /*0850*/  ISETP.GE.U32.AND P0, PT, R0, R15, PT ;  /* 0x0000000f0000720c */ /* 0x000fda0003f06070 */
[----:B------:R-:W-:-:S04]  /*0860*/  @P0 IADD3 R0, PT, PT, R0, -R15, RZ ;  /* 0x8000000f00000210 */ /* 0x000fc80007ffe0ff */
[----:B------:R-:W-:-:S13]  /*0870*/  ISETP.GE.U32.AND P0, PT, R0, R15, PT ;  /* 0x0000000f0000720c */ /* 0x000fda0003f06070 */
[----:B------:R-:W-:-:S04]  /*0880*/  @P0 IADD3 R0, PT, PT, R0, -R15, RZ ;  /* 0x8000000f00000210 */ /* 0x000fc80007ffe0ff */
[----:B------:R-:W-:-:S07]  /*0890*/  SEL R0, R7, R0, !P1 ;  /* 0x0000000007007207 */ /* 0x000fce0004800000 */
.L_x_19:
[----:B------:R-:W-:Y:S02]  /*08a0*/  SHF.R.U32.HI R3, RZ, 0x2, R96 ;  /* 0x00000002ff037819 */ /* 0x000fe40000011660 */
[----:B------:R-:W-:Y:S02]  /*08b0*/  SHF.L.U32 R4, R95, 0x4, RZ ;  /* 0x000000045f047819 */ /* 0x000fe400000006ff */
[----:B------:R-:W-:Y:S02]  /*08c0*/  LOP3.LUT R3, R3, R96, RZ, 0x3c, !PT ;  /* 0x0000006003037212 */ /* 0x000fe400078e3cff */
[----:B------:R-:W-:Y:S02]  /*08d0*/  IADD3 R98, PT, PT, R98, 0x587c5, RZ ;  /* 0x000587c562627810 */ /* 0x000fe40007ffe0ff */
[----:B------:R-:W-:Y:S02]  /*08e0*/  SHF.L.U32 R6, R3, 0x1, RZ ;  /* 0x0000000103067819 */ /* 0x000fe400000006ff */
[----:B------:R-:W-:-:S02]  /*08f0*/  MOV R96, R97 ;  /* 0x0000006100607202 */ /* 0x000fc40000000f00 */
[----:B------:R-:W-:-:S04]  /*0900*/  LOP3.LUT R4, R3, R6, R4, 0x96, !PT ;  /* 0x0000000603047212 */ /* 0x000fc800078e9604 */
[----:B------:R-:W-:-:S04]  /*0910*/  LOP3.LUT R3, R4, R95, RZ, 0x3c, !PT ;  /* 0x0000005f04037212 */ /* 0x000fc800078e3cff */
[----:B------:R-:W-:-:S05]  /*0920*/  IADD3 R4, PT, PT, R3, R98, RZ ;  /* 0x0000006203047210 */ /* 0x000fca0007ffe0ff */
[----:B------:R-:W-:-:S05]  /*0930*/  IMAD.HI.U32 R6, R5, R4, RZ ;  /* 0x0000000405067227 */ /* 0x000fca00078e00ff */
[----:B------:R-:W-:-:S05]  /*0940*/  IADD3 R6, PT, PT, -R6, RZ, RZ ;  /* 0x000000ff06067210 */ /* 0x000fca0007ffe1ff */
[----:B------:R-:W-:-:S05]  /*0950*/  IMAD R4, R15, R6, R4 ;  /* 0x000000060f047224 */ /* 0x000fca00078e0204 */
[----:B------:R-:W-:-:S13]  /*0960*/  ISETP.GE.U32.AND P0, PT, R4, R15, PT ;  /* 0x0000000f0400720c */ /* 0x000fda0003f06070 */
[----:B------:R-:W-:-:S04]  /*0970*/  @P0 IADD3 R4, PT, PT, R4, -R15, RZ ;  /* 0x8000000f04040210 */ /* 0x000fc80007ffe0ff */
[----:B------:R-:W-:-:S13]  /*0980*/  ISETP.GE.U32.AND P0, PT, R4, R15, PT ;  /* 0x0000000f0400720c */ /* 0x000fda0003f06070 */
[----:B------:R-:W-:Y:S02]  /*0990*/  @P0 IADD3 R4, PT, PT, R4, -R15, RZ ;  /* 0x8000000f04040210 */ /* 0x000fe40007ffe0ff */
[----:B------:R-:W-:Y:S02]  /*09a0*/  ISETP.GE.U32.AND P0, PT, R2, 0x31, PT ;  /* 0x000000310200780c */ /* 0x000fe40003f06070 */
[----:B------:R-:W-:Y:S02]  /*09b0*/  SEL R9, R7, R4, !P1 ;  /* 0x0000000407097207 */ /* 0x000fe40004800000 */
[----:B------:R-:W-:Y:S02]  /*09c0*/  MOV R4, R97 ;  /* 0x0000006100047202 */ /* 0x000fe40000000f00 */
[----:B------:R-:W-:Y:S02]  /*09d0*/  ISETP.EQ.AND P2, PT, R9, R0, PT ;  /* 0x000000000900720c */ /* 0x000fe40003f42270 */
[----:B------:R-:W-:-:S02]  /*09e0*/  MOV R97, R102 ;  /* 0x0000006600617202 */ /* 0x000fc40000000f00 */
[----:B------:R-:W-:Y:S02]  /*09f0*/  MOV R102, R103 ;  /* 0x0000006700667202 */ /* 0x000fe40000000f00 */
[----:B------:R-:W-:Y:S02]  /*0a00*/  MOV R103, R95 ;  /* 0x0000005f00677202 */ /* 0x000fe40000000f00 */
[----:B------:R-:W-:Y:S02]  /*0a10*/  IADD3 R2, PT, PT, R2, 0x1, RZ ;  /* 0x0000000102027810 */ /* 0x000fe40007ffe0ff */
[----:B------:R-:W-:-:S03]  /*0a20*/  MOV R95, R3 ;  /* 0x00000003005f7202 */ /* 0x000fc60000000f00 */
[----:B------:R-:W-:Y:S05]  /*0a30*/  @!P0 BRA P2, `(.L_x_19) ;  /* 0xfffffffc00988947 */ /* 0x000fea000103ffff */
[----:B------:R-:W-:Y:S05]  /*0a40*/  BSYNC.RECONVERGENT B0 ;  /* 0x0000000000007941 */ /* 0x000fea0003800200 */
.L_x_18:
[----:B------:R-:W-:Y:S04]  /*0a50*/  BSSY.RECONVERGENT B0, `(.L_x_20) ;  /* 0x0000018000007945 */ /* 0x000fe80003800200 */
[----:B------:R-:W-:Y:S05]  /*0a60*/  @!P0 BRA `(.L_x_21) ;  /* 0x0000000000588947 */ /* 0x000fea0003800000 */
[----:B------:R-:W-:Y:S02]  /*0a70*/  IABS R9, R15 ;  /* 0x0000000f00097213 */ /* 0x000fe40000000000 */
[----:B------:R-:W-:Y:S02]  /*0a80*/  LEA R6, R108, 0x1, 0x2 ;  /* 0x000000016c067811 */ /* 0x000fe400078e10ff */
[----:B------:R-:W0:Y:S02]  /*0a90*/  I2F.RP R8, R9 ;  /* 0x0000000900087306 */ /* 0x000e240000209400 */
[----:B------:R-:W-:-:S06]  /*0aa0*/  ISETP.GE.AND P2, PT, R6, RZ, PT ;  /* 0x000000ff0600720c */ /* 0x000fcc0003f46270 */
[----:B0-----:R-:W0:Y:S02]  /*0ab0*/  MUFU.RCP R8, R8 ;  /* 0x0000000800087308 */ /* 0x001e240000001000 */
[----:B0-----:R-:W-:-:S06]  /*0ac0*/  IADD3 R2, PT, PT, R8, 0xffffffe, RZ ;  /* 0x0ffffffe08027810 */ /* 0x001fcc0007ffe0ff */
[----:B------:R0:W1:Y:S02]  /*0ad0*/  F2I.FTZ.U32.TRUNC.NTZ R3, R2 ;  /* 0x0000000200037305 */ /* 0x000064000021f000 */
[----:B0-----:R-:W-:Y:S01]  /*0ae0*/  HFMA2 R2, -RZ, RZ, 0, 0 ;  /* 0x00000000ff027431 */ /* 0x001fe200000001ff */
[----:B-1----:R-:W-:-:S05]  /*0af0*/  IADD3 R10, PT, PT, RZ, -R3, RZ ;  /* 0x80000003ff0a7210 */ /* 0x002fca0007ffe0ff */
[----:B------:R-:W-:Y:S01]  /*0b00*/  IMAD R11, R10, R9, RZ ;  /* 0x000000090a0b7224 */ /* 0x000fe200078e02ff */
[----:B------:R-:W-:-:S03]  /*0b10*/  IABS R10, R6 ;  /* 0x00000006000a7213 */ /* 0x000fc60000000000 */
[----:B------:R-:W-:-:S06]  /*0b20*/  IMAD.HI.U32 R3, R3, R11, R2 ;  /* 0x0000000b03037227 */ /* 0x000fcc00078e0002 */
[----:B------:R-:W-:-:S05]  /*0b30*/  IMAD.HI.U32 R3, R3, R10, RZ ;  /* 0x0000000a03037227 */ /* 0x000fca00078e00ff */
[----:B------:R-:W-:-:S05]  /*0b40*/  IADD3 R3, PT, PT, -R3, RZ, RZ ;  /* 0x000000ff03037210 */ /* 0x000fca0007ffe1ff */
[----:B------:R-:W-:-:S05]  /*0b50*/  IMAD R2, R9, R3, R10 ;  /* 0x0000000309027224 */ /* 0x000fca00078e020a */
[----:B------:R-:W-:-:S13]  /*0b60*/  ISETP.GT.U32.AND P0, PT, R9, R2, PT ;  /* 0x000000020900720c */ /* 0x000fda0003f04070 */
[----:B------:R-:W-:-:S04]  /*0b70*/  @!P0 IADD3 R2, PT, PT, R2, -R9, RZ ;  /* 0x8000000902028210 */ /* 0x000fc80007ffe0ff */
[----:B------:R-:W-:-:S13]  /*0b80*/  ISETP.GT.U32.AND P0, PT, R9, R2, PT ;  /* 0x000000020900720c */ /* 0x000fda0003f04070 */
[----:B------:R-:W-:Y:S02]  /*0b90*/  @!P0 IADD3 R2, PT, PT, R2, -R9, RZ ;  /* 0x8000000902028210 */ /* 0x000fe40007ffe0ff */
[----:B------:R-:W-:Y:S02]  /*0ba0*/  ISETP.NE.AND P0, PT, R15, RZ, PT ;  /* 0x000000ff0f00720c */ /* 0x000fe40003f05270 */
[----:B------:R-:W-:-:S04]  /*0bb0*/  @!P2 IADD3 R2, PT, PT, -R2, RZ, RZ ;  /* 0x000000ff0202a210 */ /* 0x000fc80007ffe1ff */
[----:B------:R-:W-:-:S07]  /*0bc0*/  SEL R9, R7, R2, !P0 ;  /* 0x0000000207097207 */ /* 0x000fce0004000000 */
.L_x_21:
[----:B------:R-:W-:Y:S05]  /*0bd0*/  BSYNC.RECONVERGENT B0 ;  /* 0x0000000000007941 */ /* 0x000fea0003800200 */
.L_x_20:
[----:B------:R-:W-:Y:S01]  /*0be0*/  BSSY.RECONVERGENT B0, `(.L_x_22) ;  /* 0x0000020000007945 */ /* 0x000fe20003800200 */
[----:B------:R-:W-:-:S07]  /*0bf0*/  MOV R2, RZ ;  /* 0x000000ff00027202 */ /* 0x000fce0000000f00 */
.L_x_23:
[----:B------:R-:W-:Y:S02]  /*0c00*/  SHF.R.U32.HI R3, RZ, 0x2, R4 ;  /* 0x00000002ff037819 */ /* 0x000fe40000011604 */
[----:B------:R-:W-:Y:S02]  /*0c10*/  SHF.L.U32 R6, R95, 0x4, RZ ;  /* 0x000000045f067819 */ /* 0x000fe400000006ff */
[----:B------:R-:W-:Y:S02]  /*0c20*/  LOP3.LUT R3, R3, R4, RZ, 0x3c, !PT ;  /* 0x0000000403037212 */ /* 0x000fe400078e3cff */
[----:B------:R-:W-:Y:S02]  /*0c30*/  IADD3 R98, PT, PT, R98, 0x587c5, RZ ;  /* 0x000587c562627810 */ /* 0x000fe40007ffe0ff */
[----:B------:R-:W-:Y:S02]  /*0c40*/  SHF.L.U32 R4, R3, 0x1, RZ ;  /* 0x0000000103047819 */ /* 0x000fe400000006ff */
[----:B------:R-:W-:-:S02]  /*0c50*/  ISETP.LT.U32.AND P2, PT, R2, 0x31, PT ;  /* 0x000000310200780c */ /* 0x000fc40003f41070 */
[----:B------:R-:W-:Y:S02]  /*0c60*/  LOP3.LUT R4, R3, R4, R6, 0x96, !PT ;  /* 0x0000000403047212 */ /* 0x000fe400078e9606 */
[----:B------:R-:W-:Y:S02]  /*0c70*/  MOV R11, R97 ;  /* 0x00000061000b7202 */ /* 0x000fe40000000f00 */
[----:B------:R-:W-:Y:S02]  /*0c80*/  LOP3.LUT R3, R4, R95, RZ, 0x3c, !PT ;  /* 0x0000005f04037212 */ /* 0x000fe400078e3cff */
[----:B------:R-:W-:Y:S02]  /*0c90*/  MOV R8, R2 ;  /* 0x0000000200087202 */ /* 0x000fe40000000f00 */
[----:B------:R-:W-:-:S05]  /*0ca0*/  IADD3 R4, PT, PT, R98, R3, RZ ;  /* 0x0000000362047210 */ /* 0x000fca0007ffe0ff */
[----:B------:R-:W-:-:S05]  /*0cb0*/  IMAD.HI.U32 R6, R5, R4, RZ ;  /* 0x0000000405067227 */ /* 0x000fca00078e00ff */
[----:B------:R-:W-:-:S05]  /*0cc0*/  IADD3 R6, PT, PT, -R6, RZ, RZ ;  /* 0x000000ff06067210 */ /* 0x000fca0007ffe1ff */
[----:B------:R-:W-:Y:S01]  /*0cd0*/  IMAD R4, R15, R6, R4 ;  /* 0x000000060f047224 */ /* 0x000fe200078e0204 */
[----:B------:R-:W-:Y:S02]  /*0ce0*/  MOV R6, R97 ;  /* 0x0000006100067202 */ /* 0x000fe40000000f00 */
[----:B------:R-:W-:Y:S02]  /*0cf0*/  MOV R97, R102 ;  /* 0x0000006600617202 */ /* 0x000fe40000000f00 */
[----:B------:R-:W-:Y:S02]  /*0d00*/  ISETP.GE.U32.AND P0, PT, R4, R15, PT ;  /* 0x0000000f0400720c */ /* 0x000fe40003f06070 */
[----:B------:R-:W-:Y:S02]  /*0d10*/  MOV R102, R103 ;  /* 0x0000006700667202 */ /* 0x000fe40000000f00 */
[----:B------:R-:W-:Y:S02]  /*0d20*/  MOV R103, R95 ;  /* 0x0000005f00677202 */ /* 0x000fe40000000f00 */
[----:B------:R-:W-:-:S07]  /*0d30*/  MOV R95, R3 ;  /* 0x00000003005f7202 */ /* 0x000fce0000000f00 */
[----:B------:R-:W-:-:S04]  /*0d40*/  @P0 IADD3 R4, PT, PT, R4, -R15, RZ ;  /* 0x8000000f04040210 */ /* 0x000fc80007ffe0ff */
[----:B------:R-:W-:-:S13]  /*0d50*/  ISETP.GE.U32.AND P0, PT, R4, R15, PT ;  /* 0x0000000f0400720c */ /* 0x000fda0003f06070 */
[----:B------:R-:W-:-:S04]  /*0d60*/  @P0 IADD3 R4, PT, PT, R4, -R15, RZ ;  /* 0x8000000f04040210 */ /* 0x000fc80007ffe0ff */
[----:B------:R-:W-:Y:S02]  /*0d70*/  SEL R10, R7, R4, !P1 ;  /* 0x00000004070a7207 */ /* 0x000fe40004800000 */
[----:B------:R-:W-:Y:S02]  /*0d80*/  IADD3 R4, PT, PT, R2, 0x1, RZ ;  /* 0x0000000102047810 */ /* 0x000fe40007ffe0ff */
[C---:B------:R-:W-:Y:S02]  /*0d90*/  ISETP.NE.AND P0, PT, R10.reuse, R9, PT ;  /* 0x000000090a00720c */ /* 0x040fe40003f05270 */
[----:B------:R-:W-:Y:S02]  /*0da0*/  MOV R2, R4 ;  /* 0x0000000400027202 */ /* 0x000fe40000000f00 */
[----:B------:R-:W-:Y:S02]  /*0db0*/  ISETP.EQ.OR P0, PT, R10, R0, !P0 ;  /* 0x000000000a00720c */ /* 0x000fe40004702670 */
[----:B------:R-:W-:-:S11]  /*0dc0*/  MOV R4, R11 ;  /* 0x0000000b00047202 */ /* 0x000fd60000000f00 */
[----:B------:R-:W-:Y:S05]  /*0dd0*/  @P0 BRA P2, `(.L_x_23) ;  /* 0xfffffffc00880947 */ /* 0x000fea000103ffff */
[----:B------:R-:W-:Y:S05]  /*0de0*/  BSYNC.RECONVERGENT B0 ;  /* 0x0000000000007941 */ /* 0x000fea0003800200 */
.L_x_22:
[----:B------:R-:W-:Y:S01]  /*0df0*/  ISETP.GE.U32.AND P0, PT, R8, 0x31, PT ;  /* 0x000000310800780c */ /* 0x000fe20003f06070 */
[----:B------:R-:W-:-:S12]  /*0e00*/  BSSY.RECONVERGENT B0, `(.L_x_24) ;  /* 0x0000019000007945 */ /* 0x000fd80003800200 */
[----:B------:R-:W-:Y:S05]  /*0e10*/  @!P0 BRA `(.L_x_25) ;  /* 0x00000000005c8947 */ /* 0x000fea0003800000 */
[----:B------:R-:W-:Y:S02]  /*0e20*/  IABS R11, R15 ;  /* 0x0000000f000b7213 */ /* 0x000fe40000000000 */
[----:B------:R-:W-:Y:S02]  /*0e30*/  LEA R4, R108, 0x2, 0x2 ;  /* 0x000000026c047811 */ /* 0x000fe400078e10ff */
[----:B------:R-:W0:Y:S02]  /*0e40*/  I2F.RP R8, R11 ;  /* 0x0000000b00087306 */ /* 0x000e240000209400 */
[----:B------:R-:W-:Y:S02]  /*0e50*/  IABS R12, R4 ;  /* 0x00000004000c7213 */ /* 0x000fe40000000000 */
[----:B------:R-:W-:-:S04]  /*0e60*/  ISETP.GE.AND P2, PT, R4, RZ, PT ;  /* 0x000000ff0400720c */ /* 0x000fc80003f46270 */
[----:B0-----:R-:W0:Y:S02]  /*0e70*/  MUFU.RCP R8, R8 ;  /* 0x0000000800087308 */ /* 0x001e240000001000 */
[----:B0-----:R-:W-:-:S06]  /*0e80*/  IADD3 R10, PT, PT, R8, 0xffffffe, RZ ;  /* 0x0ffffffe080a7810 */ /* 0x001fcc0007ffe0ff */
[----:B------:R-:W0:Y:S02]  /*0e90*/  F2I.FTZ.U32.TRUNC.NTZ R3, R10 ;  /* 0x0000000a00037305 */ /* 0x000e24000021f000 */
[----:B0-----:R-:W-:-:S05]  /*0ea0*/  IADD3 R2, PT, PT, RZ, -R3, RZ ;  /* 0x80000003ff027210 */ /* 0x001fca0007ffe0ff */
[----:B------:R-:W-:Y:S02]  /*0eb0*/  IMAD R13, R2, R11, RZ ;  /* 0x0000000b020d7224 */ /* 0x000fe400078e02ff */
[----:B------:R-:W-:-:S05]  /*0ec0*/  HFMA2 R2, -RZ, RZ, 0, 0 ;  /* 0x00000000ff027431 */ /* 0x000fca00000001ff */
[----:B------:R-:W-:Y:S01]  /*0ed0*/  IMAD.HI.U32 R2, R3, R13, R2 ;  /* 0x0000000d03027227 */ /* 0x000fe200078e0002 */
[----:B------:R-:W-:-:S05]  /*0ee0*/  MOV R3, R12 ;  /* 0x0000000c00037202 */ /* 0x000fca0000000f00 */
        /* <DEDUP_REMOVED lines=10> */
.L_x_25:
[----:B------:R-:W-:Y:S05]  /*0f90*/  BSYNC.RECONVERGENT B0 ;  /* 0x0000000000007941 */ /* 0x000fea0003800200 */
.L_x_24:
[----:B------:R-:W-:Y:S01]  /*0fa0*/  HFMA2 R2, -RZ, RZ, 0, 0 ;  /* 0x00000000ff027431 */ /* 0x000fe200000001ff */
[----:B------:R-:W-:Y:S06]  /*0fb0*/  BSSY.RECONVERGENT B0, `(.L_x_26) ;  /* 0x000001f000007945 */ /* 0x000fec0003800200 */
.L_x_27:
[----:B------:R-:W-:Y:S02]  /*0fc0*/  SHF.R.U32.HI R3, RZ, 0x2, R6 ;  /* 0x00000002ff037819 */ /* 0x000fe40000011606 */
[----:B------:R-:W-:Y:S02]  /*0fd0*/  IADD3 R98, PT, PT, R98, 0x587c5, RZ ;  /* 0x000587c562627810 */ /* 0x000fe40007ffe0ff */
[----:B------:R-:W-:Y:S02]  /*0fe0*/  LOP3.LUT R3, R3, R6, RZ, 0x3c, !PT ;  /* 0x0000000603037212 */ /* 0x000fe400078e3cff */
[----:B------:R-:W-:Y:S02]  /*0ff0*/  SHF.L.U32 R6, R95, 0x4, RZ ;  /* 0x000000045f067819 */ /* 0x000fe400000006ff */
        /* <DEDUP_REMOVED lines=23> */
[----:B------:R-:W-:-:S04]  /*1170*/  ISETP.EQ.OR P0, PT, R21, R0, !P0 ;  /* 0x000000001500720c */ /* 0x000fc80004702670 */
[----:B------:R-:W-:-:S13]  /*1180*/  ISETP.EQ.OR P0, PT, R21, R10, P0 ;  /* 0x0000000a1500720c */ /* 0x000fda0000702670 */
[----:B------:R-:W-:Y:S05]  /*1190*/  @P0 BRA P2, `(.L_x_27) ;  /* 0xfffffffc00880947 */ /* 0x000fea000103ffff */
[----:B------:R-:W-:Y:S05]  /*11a0*/  BSYNC.RECONVERGENT B0 ;  /* 0x0000000000007941 */ /* 0x000fea0003800200 */
.L_x_26:
        /* <DEDUP_REMOVED lines=12> */
[----:B------:R-:W-:Y:S01]  /*1270*/  IMAD R11, R2, R5, RZ ;  /* 0x00000005020b7224 */ /* 0x000fe200078e02ff */
[----:B------:R-:W-:-:S05]  /*1280*/  MOV R2, RZ ;  /* 0x000000ff00027202 */ /* 0x000fca0000000f00 */
        /* <DEDUP_REMOVED lines=12> */
.L_x_28:
[----:B------:R-:W-:Y:S05]  /*1350*/  BSYNC.RECONVERGENT B0 ;  /* 0x0000000000007941 */ /* 0x000fea0003800200 */
.L_x_17:
[----:B------:R-:W0:Y:S01]  /*1360*/  LDC.64 R18, c[0x0][0x380] ;  /* 0x0000e000ff127b82 */ /* 0x000e220000000a00 */
[----:B------:R-:W-:Y:S02]  /*1370*/  SHF.L.U32 R17, R9, 0x1, RZ ;  /* 0x0000000109117819 */ /* 0x000fe400000006ff */
[----:B------:R-:W-:-:S05]  /*1380*/  SHF.L.U32 R3, R0, 0x1, RZ ;  /* 0x0000000100037819 */ /* 0x000fca00000006ff */
[----:B------:R-:W1:Y:S01]  /*1390*/  LDC.64 R22, c[0x0][0x388] ;  /* 0x0000e200ff167b82 */ /* 0x000e620000000a00 */
[----:B0-----:R-:W-:-:S04]  /*13a0*/  IMAD.WIDE R14, R17, 0x4, R18 ;  /* 0x00000004110e7825 */ /* 0x001fc800078e0212 */
[C---:B------:R-:W-:Y:S01]  /*13b0*/  IMAD.WIDE R6, R3.reuse, 0x4, R18 ;  /* 0x0000000403067825 */ /* 0x040fe200078e0212 */
[----:B------:R-:W2:Y:S03]  /*13c0*/  LDG.E R4, desc[UR12][R14.64+0x4] ;  /* 0x0000040c0e047981 */ /* 0x000ea6000c1e1900 */
[--C-:B-1----:R-:W-:Y:S01]  /*13d0*/  IMAD.WIDE R8, R3, 0x4, R22.reuse ;  /* 0x0000000403087825 */ /* 0x102fe200078e0216 */
[----:B------:R-:W2:Y:S03]  /*13e0*/  LDG.E R13, desc[UR12][R6.64+0x4] ;  /* 0x0000040c060d7981 */ /* 0x000ea6000c1e1900 */
[----:B------:R-:W-:Y:S01]  /*13f0*/  IMAD.WIDE R16, R17, 0x4, R22 ;  /* 0x0000000411107825 */ /* 0x000fe200078e0216 */
[----:B------:R-:W3:Y:S04]  /*1400*/  LDG.E R2, desc[UR12][R8.64+0x4] ;  /* 0x0000040c08027981 */ /* 0x000ee8000c1e1900 */
[----:B------:R-:W3:Y:S04]  /*1410*/  LDG.E R3, desc[UR12][R16.64+0x4] ;  /* 0x0000040c10037981 */ /* 0x000ee8000c1e1900 */
[----:B------:R0:W4:Y:S04]  /*1420*/  LDG.E R11, desc[UR12][R6.64] ;  /* 0x0000000c060b7981 */ /* 0x000128000c1e1900 */
[----:B------:R-:W4:Y:S04]  /*1430*/  LDG.E R0, desc[UR12][R14.64] ;  /* 0x0000000c0e007981 */ /* 0x000f28000c1e1900 */
[----:B------:R-:W5:Y:S04]  /*1440*/  LDG.E R5, desc[UR12][R8.64] ;  /* 0x0000000c08057981 */ /* 0x000f68000c1e1900 */
[----:B------:R-:W5:Y:S01]  /*1450*/  LDG.E R20, desc[UR12][R16.64] ;  /* 0x0000000c10147981 */ /* 0x000f62000c1e1900 */
[----:B------:R-:W-:Y:S01]  /*1460*/  SHF.L.U32 R21, R21, 0x1, RZ ;  /* 0x0000000115157819 */ /* 0x000fe200000006ff */
[----:B------:R-:W-:Y:S01]  /*1470*/  BSSY.RECONVERGENT B0, `(.L_x_29) ;  /* 0x00005f5000007945 */ /* 0x000fe20003800200 */
[----:B--2---:R-:W-:-:S04]  /*1480*/  FADD R24, R13, -R4 ;  /* 0x800000040d187221 */ /* 0x004fc80000000000 */
[----:B0-----:R-:W-:Y:S01]  /*1490*/  FMUL R7, R24, R24 ;  /* 0x0000001818077220 */ /* 0x001fe20000400000 */
[----:B---3--:R-:W-:-:S04]  /*14a0*/  FADD R26, R2, -R3 ;  /* 0x80000003021a7221 */ /* 0x008fc80000000000 */
[----:B------:R-:W-:Y:S01]  /*14b0*/  FMUL R26, R26, R26 ;  /* 0x0000001a1a1a7220 */ /* 0x000fe20000400000 */
[----:B----4-:R-:W-:-:S04]  /*14c0*/  FADD R12, R11, -R0 ;  /* 0x800000000b0c7221 */ /* 0x010fc80000000000 */
[----:B------:R-:W-:Y:S01]  /*14d0*/  FFMA R7, R12, R12, R7 ;  /* 0x0000000c0c077223 */ /* 0x000fe20000000007 */
[----:B-----5:R-:W-:-:S04]  /*14e0*/  FADD R25, R5, -R20 ;  /* 0x8000001405197221 */ /* 0x020fc80000000000 */
[----:B------:R-:W-:-:S05]  /*14f0*/  FFMA R26, R25, R25, R26 ;  /* 0x00000019191a7223 */ /* 0x000fca000000001a */
[----:B------:R-:W-:-:S04]  /*1500*/  FMNMX R26, R7, R26, PT ;  /* 0x0000001a071a7209 */ /* 0x000fc80003800000 */
[----:B------:R-:W-:Y:S02]  /*1510*/  FSETP.GEU.AND P0, PT, R26, 5, PT ;  /* 0x40a000001a00780b */ /* 0x000fe40003f0e000 */
[----:B------:R-:W-:-:S05]  /*1520*/  SHF.L.U32 R7, R10, 0x1, RZ ;  /* 0x000000010a077819 */ /* 0x000fca00000006ff */
[----:B------:R-:W-:-:S04]  /*1530*/  IMAD.WIDE R14, R7, 0x4, R18 ;  /* 0x00000004070e7825 */ /* 0x000fc800078e0212 */
[----:B------:R-:W-:-:S04]  /*1540*/  IMAD.WIDE R16, R7, 0x4, R22 ;  /* 0x0000000407107825 */ /* 0x000fc800078e0216 */
[----:B------:R-:W-:-:S04]  /*1550*/  IMAD.WIDE R18, R21, 0x4, R18 ;  /* 0x0000000415127825 */ /* 0x000fc800078e0212 */
[----:B------:R-:W-:Y:S01]  /*1560*/  IMAD.WIDE R22, R21, 0x4, R22 ;  /* 0x0000000415167825 */ /* 0x000fe200078e0216 */
[----:B------:R-:W-:Y:S06]  /*1570*/  @!P0 BRA `(.L_x_30) ;  /* 0x0000005c00888947 */ /* 0x000fec0003800000 */
[----:B------:R-:W2:Y:S04]  /*1580*/  LDG.E R30, desc[UR12][R14.64+0x4] ;  /* 0x0000040c0e1e7981 */ /* 0x000ea8000c1e1900 */
[----:B------:R-:W3:Y:S04]  /*1590*/  LDG.E R7, desc[UR12][R16.64+0x4] ;  /* 0x0000040c10077981 */ /* 0x000ee8000c1e1900 */
[----:B------:R-:W4:Y:S04]  /*15a0*/  LDG.E R28, desc[UR12][R14.64] ;  /* 0x0000000c0e1c7981 */ /* 0x000f28000c1e1900 */
[----:B------:R-:W5:Y:S01]  /*15b0*/  LDG.E R9, desc[UR12][R16.64] ;  /* 0x0000000c10097981 */ /* 0x000f62000c1e1900 */
[----:B--2---:R-:W-:Y:S01]  /*15c0*/  FADD R8, R13, -R30 ;  /* 0x8000001e0d087221 */ /* 0x004fe20000000000 */
[----:B---3--:R-:W-:-:S03]  /*15d0*/  FADD R12, R2, -R7 ;  /* 0x80000007020c7221 */ /* 0x008fc60000000000 */
[----:B------:R-:W-:Y:S01]  /*15e0*/  FMUL R21, R8, R8 ;  /* 0x0000000808157220 */ /* 0x000fe20000400000 */
[----:B----4-:R-:W-:Y:S01]  /*15f0*/  FADD R6, R11, -R28 ;  /* 0x8000001c0b067221 */ /* 0x010fe20000000000 */
[----:B------:R-:W-:Y:S01]  /*1600*/  FMUL R25, R12, R12 ;  /* 0x0000000c0c197220 */ /* 0x000fe20000400000 */
[----:B-----5:R-:W-:Y:S02]  /*1610*/  FADD R10, R5, -R9 ;  /* 0x80000009050a7221 */ /* 0x020fe40000000000 */
[----:B------:R-:W-:Y:S02]  /*1620*/  FFMA R21, R6, R6, R21 ;  /* 0x0000000606157223 */ /* 0x000fe40000000015 */
[----:B------:R-:W-:-:S05]  /*1630*/  FFMA R10, R10, R10, R25 ;  /* 0x0000000a0a0a7223 */ /* 0x000fca0000000019 */
[----:B------:R-:W-:-:S04]  /*1640*/  FMNMX R10, R21, R10, PT ;  /* 0x0000000a150a7209 */ /* 0x000fc80003800000 */
[----:B------:R-:W-:-:S13]  /*1650*/  FSETP.GEU.AND P0, PT, R10, 5, PT ;  /* 0x40a000000a00780b */ /* 0x000fda0003f0e000 */
[----:B------:R-:W-:Y:S05]  /*1660*/  @!P0 BRA `(.L_x_30) ;  /* 0x0000005c004c8947 */ /* 0x000fea0003800000 */
        /* <DEDUP_REMOVED lines=15> */
[----:B------:R-:W-:Y:S01]  /*1760*/  FADD R8, R4, -R30 ;  /* 0x8000001e04087221 */ /* 0x000fe20000000000 */
[----:B------:R-:W-:Y:S01]  /*1770*/  FADD R12, R3, -R7 ;  /* 0x80000007030c7221 */ /* 0x000fe20000000000 */
[----:B------:R-:W-:Y:S01]  /*1780*/  FADD R6, R0, -R28 ;  /* 0x8000001c00067221 */ /* 0x000fe20000000000 */
[----:B------:R-:W-:Y:S01]  /*1790*/  FADD R10, R20, -R9 ;  /* 0x80000009140a7221 */ /* 0x000fe20000000000 */
[----:B------:R-:W-:Y:S01]  /*17a0*/  FMUL R15, R8, R8 ;  /* 0x00000008080f7220 */ /* 0x000fe20000400000 */
[----:B------:R-:W-:-:S03]  /*17b0*/  FMUL R17, R12, R12 ;  /* 0x0000000c0c117220 */ /* 0x000fc60000400000 */
[----:B------:R-:W-:Y:S01]  /*17c0*/  FFMA R15, R6, R6, R15 ;  /* 0x00000006060f7223 */ /* 0x000fe2000000000f */
        /* <DEDUP_REMOVED lines=26> */
[----:B------:R-:W-:Y:S01]  /*1970*/  FADD R16, -R13, R4 ;  /* 0x000000040d107221 */ /* 0x000fe20000000100 */
[C---:B------:R-:W-:Y:S01]  /*1980*/  FADD R10, -R11.reuse, R28 ;  /* 0x0000001c0b0a7221 */ /* 0x040fe20000000100 */
[----:B------:R-:W-:Y:S01]  /*1990*/  FADD R12, -R11, R0 ;  /* 0x000000000b0c7221 */ /* 0x000fe20000000100 */
[----:B------:R-:W-:Y:S02]  /*19a0*/  FADD R17, -R13, R30 ;  /* 0x0000001e0d117221 */ /* 0x000fe40000000100 */
[----:B------:R-:W-:-:S04]  /*19b0*/  FMUL R6, R16, R10 ;  /* 0x0000000a10067220 */ /* 0x000fc80000400000 */
[----:B------:R-:W-:-:S05]  /*19c0*/  FFMA R6, R12, R17, -R6 ;  /* 0x000000110c067223 */ /* 0x000fca0000000806 */
[----:B------:R-:W-:-:S13]  /*19d0*/  FSETP.GEU.AND P0, PT, |R6|, 1, PT ;  /* 0x3f8000000600780b */ /* 0x000fda0003f0e200 */
[----:B------:R-:W-:Y:S05]  /*19e0*/  @!P0 BRA `(.L_x_30) ;  /* 0x00000058006c8947 */ /* 0x000fea0003800000 */
[----:B------:R-:W-:Y:S01]  /*19f0*/  FADD R8, -R11, R14 ;  /* 0x0000000e0b087221 */ /* 0x000fe20000000100 */
[----:B------:R-:W-:-:S03]  /*1a00*/  FADD R6, -R13, R21 ;  /* 0x000000150d067221 */ /* 0x000fc60000000100 */
[-C--:B------:R-:W-:Y:S01]  /*1a10*/  FMUL R17, R17, R8.reuse ;  /* 0x0000000811117220 */ /* 0x080fe20000400000 */
[----:B------:R-:W-:-:S03]  /*1a20*/  FMUL R15, R16, R8 ;  /* 0x00000008100f7220 */ /* 0x000fc60000400000 */
[-C--:B------:R-:W-:Y:S01]  /*1a30*/  FFMA R17, R10, R6.reuse, -R17 ;  /* 0x000000060a117223 */ /* 0x080fe20000000811 */
[----:B------:R-:W-:-:S04]  /*1a40*/  FFMA R15, R12, R6, -R15 ;  /* 0x000000060c0f7223 */ /* 0x000fc8000000080f */
[----:B------:R-:W-:-:S04]  /*1a50*/  FSETP.GEU.AND P0, PT, |R17|, 1, PT ;  /* 0x3f8000001100780b */ /* 0x000fc80003f0e200 */
[----:B------:R-:W-:-:S13]  /*1a60*/  FSETP.LT.OR P0, PT, |R15|, 1, !P0 ;  /* 0x3f8000000f00780b */ /* 0x000fda0004701600 */
[----:B------:R-:W-:Y:S05]  /*1a70*/  @P0 BRA `(.L_x_30) ;  /* 0x0000005800480947 */ /* 0x000fea0003800000 */
        /* <DEDUP_REMOVED lines=8> */
[C---:B------:R-:W-:Y:S01]  /*1b00*/  FADD R23, -R2.reuse, R3 ;  /* 0x0000000302177221 */ /* 0x040fe20000000100 */
        /* <DEDUP_REMOVED lines=26> */
[----:B------:R-:W-:Y:S01]  /*1cb0*/  FMUL R8, R18, R6 ;  /* 0x0000000612087220 */ /* 0x000fe20000400000 */
[-C--:B------:R-:W-:Y:S01]  /*1cc0*/  FMUL R15, R19, R10.reuse ;  /* 0x0000000a130f7220 */ /* 0x080fe20000400000 */
[----:B------:R-:W-:Y:S01]  /*1cd0*/  FMUL R10, R27, R10 ;  /* 0x0000000a1b0a7220 */ /* 0x000fe20000400000 */
[----:B------:R-:W-:Y:S01]  /*1ce0*/  FMUL R17, R25, R6 ;  /* 0x0000000619117220 */ /* 0x000fe20000400000 */
[----:B------:R-:W-:Y:S02]  /*1cf0*/  FMUL R6, R12, R19 ;  /* 0x000000130c067220 */ /* 0x000fe40000400000 */
[----:B------:R-:W-:Y:S01]  /*1d00*/  FSETP.GT.AND P0, PT, R8, R15, PT ;  /* 0x0000000f0800720b */ /* 0x000fe20003f04000 */
[----:B------:R-:W-:Y:S01]  /*1d10*/  FMUL R15, R16, R18 ;  /* 0x00000012100f7220 */ /* 0x000fe20000400000 */
[CC--:B------:R-:W-:Y:S01]  /*1d20*/  FSETP.GT.AND P1, PT, R10.reuse, R17.reuse, PT ;  /* 0x000000110a00720b */ /* 0x0c0fe20003f24000 */
[----:B------:R-:W-:Y:S01]  /*1d30*/  HFMA2 R8, -RZ, RZ, 0, 1.1920928955078125e-07 ;  /* 0x00000002ff087431 */ /* 0x000fe200000001ff */
[----:B------:R-:W-:-:S02]  /*1d40*/  FSETP.GT.XOR P2, PT, R10, R17, P0 ;  /* 0x000000110a00720b */ /* 0x000fc40000744800 */
[----:B------:R-:W-:Y:S01]  /*1d50*/  FSETP.GT.XOR P0, PT, R6, R15, P0 ;  /* 0x0000000f0600720b */ /* 0x000fe20000704800 */
[----:B------:R-:W-:Y:S01]  /*1d60*/  FMUL R6, R25, R16 ;  /* 0x0000001019067220 */ /* 0x000fe20000400000 */
[----:B------:R-:W-:-:S05]  /*1d70*/  FMUL R15, R27, R12 ;  /* 0x0000000c1b0f7220 */ /* 0x000fca0000400000 */
[----:B------:R-:W-:Y:S02]  /*1d80*/  FSETP.GT.XOR P1, PT, R6, R15, P1 ;  /* 0x0000000f0600720b */ /* 0x000fe40000f24800 */
[----:B------:R-:W-:Y:S02]  /*1d90*/  SEL R6, RZ, 0x1, !P2 ;  /* 0x00000001ff067807 */ /* 0x000fe40005000000 */
[----:B------:R-:W-:Y:S02]  /*1da0*/  @!P2 IADD3 R8, PT, PT, RZ, 0x1, RZ ;  /* 0x00000001ff08a810 */ /* 0x000fe40007ffe0ff */
[----:B------:R-:W-:-:S04]  /*1db0*/  @!P0 IADD3 R8, PT, PT, R6, RZ, RZ ;  /* 0x000000ff06088210 */ /* 0x000fc80007ffe0ff */
[----:B------:R-:W-:-:S03]  /*1dc0*/  IADD3 R6, PT, PT, R8, 0x1, RZ ;  /* 0x0000000108067810 */ /* 0x000fc60007ffe0ff */
[----:B------:R-:W-:-:S04]  /*1dd0*/  @!P1 IADD3 R6, PT, PT, R8, RZ, RZ ;  /* 0x000000ff08069210 */ /* 0x000fc80007ffe0ff */
[----:B------:R-:W-:-:S13]  /*1de0*/  ISETP.GT.U32.AND P0, PT, R6, 0x2, PT ;  /* 0x000000020600780c */ /* 0x000fda0003f04070 */
[----:B------:R-:W-:Y:S05]  /*1df0*/  @P0 BRA `(.L_x_30) ;  /* 0x0000005400680947 */ /* 0x000fea0003800000 */
        /* <DEDUP_REMOVED lines=9> */
[CC--:B------:R-:W-:Y:S02]  /*1e90*/  FSETP.GT.AND P1, PT, R10.reuse, R17.reuse, PT ;  /* 0x000000110a00720b */ /* 0x0c0fe40003f24000 */
[----:B------:R-:W-:-:S02]  /*1ea0*/  FSETP.GT.XOR P2, PT, R10, R17, P0 ;  /* 0x000000110a00720b */ /* 0x000fc40000744800 */
[----:B------:R-:W-:Y:S01]  /*1eb0*/  FSETP.GT.XOR P0, PT, R6, R15, P0 ;  /* 0x0000000f0600720b */ /* 0x000fe20000704800 */
[----:B------:R-:W-:Y:S01]  /*1ec0*/  FMUL R6, R29, R23 ;  /* 0x000000171d067220 */ /* 0x000fe20000400000 */
[----:B------:R-:W-:Y:S01]  /*1ed0*/  FMUL R15, R31, R22 ;  /* 0x000000161f0f7220 */ /* 0x000fe20000400000 */
[----:B------:R-:W-:-:S04]  /*1ee0*/  MOV R8, 0x2 ;  /* 0x0000000200087802 */ /* 0x000fc80000000f00 */
        /* <DEDUP_REMOVED lines=8> */
[----:B------:R-:W-:Y:S01]  /*1f70*/  FADD R17, RZ, R13 ;  /* 0x0000000dff117221 */ /* 0x000fe20000000000 */
[----:B------:R-:W-:Y:S01]  /*1f80*/  FADD R15, RZ, R11 ;  /* 0x0000000bff0f7221 */ /* 0x000fe20000000000 */
[----:B------:R-:W-:Y:S02]  /*1f90*/  BSSY.RECONVERGENT B1, `(.L_x_31) ;  /* 0x0000029000017945 */ /* 0x000fe40003800200 */
[----:B------:R-:W-:Y:S01]  /*1fa0*/  FADD R17, R4, R17 ;  /* 0x0000001104117221 */ /* 0x000fe20000000000 */
[----:B------:R-:W-:-:S03]  /*1fb0*/  FADD R15, R0, R15 ;  /* 0x0000000f000f7221 */ /* 0x000fc60000000000 */
[----:B------:R-:W-:Y:S01]  /*1fc0*/  FADD R17, R30, R17 ;  /* 0x000000111e117221 */ /* 0x000fe20000000000 */
[----:B------:R-:W-:-:S03]  /*1fd0*/  FADD R15, R28, R15 ;  /* 0x0000000f1c0f7221 */ /* 0x000fc60000000000 */
[----:B------:R-:W-:Y:S01]  /*1fe0*/  FADD R17, R21, R17 ;  /* 0x0000001115117221 */ /* 0x000fe20000000000 */
[----:B------:R-:W-:-:S03]  /*1ff0*/  FADD R15, R14, R15 ;  /* 0x0000000f0e0f7221 */ /* 0x000fc60000000000 */
[----:B------:R-:W-:Y:S01]  /*2000*/  FMUL R111, R17, 0.25 ;  /* 0x3e800000116f7820 */ /* 0x000fe20000400000 */
[----:B------:R-:W-:-:S03]  /*2010*/  FMUL R17, R15, 0.25 ;  /* 0x3e8000000f117820 */ /* 0x000fc60000400000 */
[----:B------:R-:W-:Y:S01]  /*2020*/  FADD R15, R13, -R111 ;  /* 0x8000006f0d0f7221 */ /* 0x000fe20000000000 */
[----:B------:R-:W-:Y:S01]  /*2030*/  FADD R13, R11, -R17 ;  /* 0x800000110b0d7221 */ /* 0x000fe20000000000 */
[----:B------:R-:W-:Y:S01]  /*2040*/  FADD R11, R4, -R111 ;  /* 0x8000006f040b7221 */ /* 0x000fe20000000000 */
[----:B------:R-:W-:Y:S01]  /*2050*/  FADD R23, R0, -R17 ;  /* 0x8000001100177221 */ /* 0x000fe20000000000 */
[----:B------:R-:W-:Y:S01]  /*2060*/  FMUL R4, R15, R15 ;  /* 0x0000000f0f047220 */ /* 0x000fe20000400000 */
[----:B------:R-:W-:Y:S01]  /*2070*/  FADD R19, R30, -R111 ;  /* 0x8000006f1e137221 */ /* 0x000fe20000000000 */
[----:B------:R-:W-:Y:S01]  /*2080*/  FMUL R0, R11, R11 ;  /* 0x0000000b0b007220 */ /* 0x000fe20000400000 */
[----:B------:R-:W-:Y:S01]  /*2090*/  FADD R25, R28, -R17 ;  /* 0x800000111c197221 */ /* 0x000fe20000000000 */
[----:B------:R-:W-:Y:S01]  /*20a0*/  FFMA R4, R13, R13, R4 ;  /* 0x0000000d0d047223 */ /* 0x000fe20000000004 */
[----:B------:R-:W-:Y:S01]  /*20b0*/  FADD R21, R21, -R111 ;  /* 0x8000006f15157221 */ /* 0x000fe20000000000 */
[----:B------:R-:W-:Y:S01]  /*20c0*/  FFMA R27, R23, R23, R0 ;  /* 0x00000017171b7223 */ /* 0x000fe20000000000 */
[----:B------:R-:W-:Y:S01]  /*20d0*/  FMUL R0, R19, R19 ;  /* 0x0000001313007220 */ /* 0x000fe20000400000 */
[----:B------:R-:W-:Y:S01]  /*20e0*/  FADD R4, RZ, R4 ;  /* 0x00000004ff047221 */ /* 0x000fe20000000000 */
[----:B------:R-:W-:Y:S01]  /*20f0*/  FADD R31, R14, -R17 ;  /* 0x800000110e1f7221 */ /* 0x000fe20000000000 */
[----:B------:R-:W-:-:S02]  /*2100*/  FMUL R6, R21, R21 ;  /* 0x0000001515067220 */ /* 0x000fc40000400000 */
[----:B------:R-:W-:Y:S01]  /*2110*/  FADD R4, R4, R27 ;  /* 0x0000001b04047221 */ /* 0x000fe20000000000 */
[----:B------:R-:W-:Y:S01]  /*2120*/  FFMA R27, R25, R25, R0 ;  /* 0x00000019191b7223 */ /* 0x000fe20000000000 */
[----:B------:R-:W-:-:S03]  /*2130*/  FFMA R29, R31, R31, R6 ;  /* 0x0000001f1f1d7223 */ /* 0x000fc60000000006 */
[----:B------:R-:W-:-:S04]  /*2140*/  FADD R4, R4, R27 ;  /* 0x0000001b04047221 */ /* 0x000fc80000000000 */
[----:B------:R-:W-:-:S04]  /*2150*/  FADD R4, R4, R29 ;  /* 0x0000001d04047221 */ /* 0x000fc80000000000 */
[----:B------:R-:W-:-:S04]  /*2160*/  FMUL R74, R4, 0.25 ;  /* 0x3e800000044a7820 */ /* 0x000fc80000400000 */
[----:B------:R0:W1:Y:S01]  /*2170*/  MUFU.RSQ R27, R74 ;  /* 0x0000004a001b7308 */ /* 0x0000620000001400 */
[----:B------:R-:W-:-:S04]  /*2180*/  IADD3 R0, PT, PT, R74, -0xd000000, RZ ;  /* 0xf30000004a007810 */ /* 0x000fc80007ffe0ff */
[----:B------:R-:W-:-:S13]  /*2190*/  ISETP.GT.U32.AND P0, PT, R0, 0x727fffff, PT ;  /* 0x727fffff0000780c */ /* 0x000fda0003f04070 */
[----:B01----:R-:W-:Y:S05]  /*21a0*/  @!P0 BRA `(.L_x_32) ;  /* 0x00000000000c8947 */ /* 0x003fea0003800000 */
[----:B------:R-:W-:-:S07]  /*21b0*/  MOV R120, 0x21d0 ;  /* 0x000021d000787802 */ /* 0x000fce0000000f00 */
[----:B------:R-:W-:Y:S05]  /*21c0*/  CALL.REL.NOINC `($__internal_2_$__cuda_sm20_sqrt_rn_f32_slowpath) ;  /* 0x0000005400f07944 */ /* 0x000fea0003c00000 */
[----:B------:R-:W-:Y:S05]  /*21d0*/  BRA `(.L_x_33) ;  /* 0x0000000000107947 */ /* 0x000fea0003800000 */
.L_x_32:
[----:B------:R-:W-:Y:S01]  /*21e0*/  FMUL.FTZ R82, R74, R27 ;  /* 0x0000001b4a527220 */ /* 0x000fe20000410000 */
[----:B------:R-:W-:-:S03]  /*21f0*/  FMUL.FTZ R0, R27, 0.5 ;  /* 0x3f0000001b007820 */ /* 0x000fc60000410000 */
[----:B------:R-:W-:-:S04]  /*2200*/  FFMA R27, -R82, R82, R74 ;  /* 0x00000052521b7223 */ /* 0x000fc8000000014a */
[----:B------:R-:W-:-:S07]  /*2210*/  FFMA R82, R27, R0, R82 ;  /* 0x000000001b527223 */ /* 0x000fce0000000052 */
.L_x_33:
[----:B------:R-:W-:Y:S05]  /*2220*/  BSYNC.RECONVERGENT B1 ;  /* 0x0000000000017941 */ /* 0x000fea0003800200 */
.L_x_31:
[----:B------:R-:W0:Y:S01]  /*2230*/  MUFU.RCP R27, R82 ;  /* 0x00000052001b7308 */ /* 0x000e220000001000 */
[----:B------:R-:W-:Y:S01]  /*2240*/  UMOV UR4, 0x3fb504f3 ;  /* 0x3fb504f300047882 */ /* 0x000fe20000000000 */
[----:B------:R-:W-:Y:S01]  /*2250*/  BSSY.RECONVERGENT B3, `(.L_x_34) ;  /* 0x000000e000037945 */ /* 0x000fe20003800200 */
[----:B------:R-:W-:Y:S02]  /*2260*/  MOV R29, UR4 ;  /* 0x00000004001d7c02 */ /* 0x000fe40008000f00 */
[----:B------:R-:W-:-:S03]  /*2270*/  FSETP.GEU.AND P0, PT, R82, 1.00000001335143196e-10, PT ;  /* 0x2edbe6ff5200780b */ /* 0x000fc60003f0e000 */
[----:B------:R-:W1:Y:S01]  /*2280*/  FCHK P1, R29, R82 ;  /* 0x000000521d007302 */ /* 0x000e620000020000 */
[----:B0-----:R-:W-:-:S04]  /*2290*/  FFMA R0, R27, -R82, 1 ;  /* 0x3f8000001b007423 */ /* 0x001fc80000000852 */
[----:B------:R-:W-:-:S04]  /*22a0*/  FFMA R0, R27, R0, R27 ;  /* 0x000000001b007223 */ /* 0x000fc8000000001b */
[----:B------:R-:W-:-:S04]  /*22b0*/  FFMA R27, R0, 1.4142135381698608398, RZ ;  /* 0x3fb504f3001b7823 */ /* 0x000fc800000000ff */
[----:B------:R-:W-:-:S04]  /*22c0*/  FFMA R4, R27, -R82, 1.4142135381698608398 ;  /* 0x3fb504f31b047423 */ /* 0x000fc80000000852 */
[----:B------:R-:W-:Y:S01]  /*22d0*/  FFMA R74, R0, R4, R27 ;  /* 0x00000004004a7223 */ /* 0x000fe2000000001b */
[----:B-1----:R-:W-:Y:S06]  /*22e0*/  @!P1 BRA `(.L_x_35) ;  /* 0x0000000000109947 */ /* 0x002fec0003800000 */
[----:B------:R-:W-:Y:S01]  /*22f0*/  HFMA2 R74, -RZ, RZ, 1.9267578125, 7.5519084930419921875e-05 ;  /* 0x3fb504f3ff4a7431 */ /* 0x000fe200000001ff */
[----:B------:R-:W-:Y:S02]  /*2300*/  MOV R121, R82 ;  /* 0x0000005200797202 */ /* 0x000fe40000000f00 */
[----:B------:R-:W-:-:S07]  /*2310*/  MOV R120, 0x2330 ;  /* 0x0000233000787802 */ /* 0x000fce0000000f00 */
[----:B------:R-:W-:Y:S05]  /*2320*/  CALL.REL.NOINC `($__internal_3_$__cuda_sm3x_div_rn_noftz_f32_slowpath) ;  /* 0x0000005400ec7944 */ /* 0x000fea0003c00000 */
.L_x_35:
[----:B------:R-:W-:Y:S05]  /*2330*/  BSYNC.RECONVERGENT B3 ;  /* 0x0000000000037941 */ /* 0x000fea0003800200 */
.L_x_34:
        /* <DEDUP_REMOVED lines=11> */
[--C-:B------:R-:W-:Y:S01]  /*23f0*/  FADD R12, R2, -R86.reuse ;  /* 0x80000056020c7221 */ /* 0x100fe20000000000 */
[----:B------:R-:W-:Y:S01]  /*2400*/  FADD R22, R3, -R86 ;  /* 0x8000005603167221 */ /* 0x000fe20000000000 */
[--C-:B------:R-:W-:Y:S01]  /*2410*/  FADD R44, R5, -R84.reuse ;  /* 0x80000054052c7221 */ /* 0x100fe20000000000 */
[----:B------:R-:W-:Y:S01]  /*2420*/  FADD R20, R20, -R84 ;  /* 0x8000005414147221 */ /* 0x000fe20000000000 */
[----:B------:R-:W-:Y:S01]  /*2430*/  FMUL R3, R12, R12 ;  /* 0x0000000c0c037220 */ /* 0x000fe20000400000 */
[----:B------:R-:W-:Y:S01]  /*2440*/  FMUL R5, R22, R22 ;  /* 0x0000001616057220 */ /* 0x000fe20000400000 */
[----:B------:R-:W-:Y:S01]  /*2450*/  FADD R16, R7, -R86 ;  /* 0x8000005607107221 */ /* 0x000fe20000000000 */
[----:B------:R-:W-:Y:S01]  /*2460*/  FADD R46, R9, -R84 ;  /* 0x80000054092e7221 */ /* 0x000fe20000000000 */
[----:B------:R-:W-:Y:S01]  /*2470*/  FFMA R3, R44, R44, R3 ;  /* 0x0000002c2c037223 */ /* 0x000fe20000000003 */
[----:B------:R-:W-:Y:S01]  /*2480*/  FFMA R0, R20, R20, R5 ;  /* 0x0000001414007223 */ /* 0x000fe20000000005 */
[----:B------:R-:W-:Y:S01]  /*2490*/  FADD R26, R26, -R86 ;  /* 0x800000561a1a7221 */ /* 0x000fe20000000000 */
[----:B------:R-:W-:Y:S01]  /*24a0*/  FMUL R5, R16, R16 ;  /* 0x0000001010057220 */ /* 0x000fe20000400000 */
[----:B------:R-:W-:Y:S01]  /*24b0*/  FADD R3, RZ, R3 ;  /* 0x00000003ff037221 */ /* 0x000fe20000000000 */
[----:B------:R-:W-:-:S02]  /*24c0*/  FADD R24, R24, -R84 ;  /* 0x8000005418187221 */ /* 0x000fc40000000000 */
[----:B------:R-:W-:Y:S01]  /*24d0*/  FFMA R5, R46, R46, R5 ;  /* 0x0000002e2e057223 */ /* 0x000fe20000000005 */
[----:B------:R-:W-:Y:S01]  /*24e0*/  FADD R0, R3, R0 ;  /* 0x0000000003007221 */ /* 0x000fe20000000000 */
[----:B------:R-:W-:-:S03]  /*24f0*/  FMUL R3, R26, R26 ;  /* 0x0000001a1a037220 */ /* 0x000fc60000400000 */
[----:B------:R-:W-:Y:S01]  /*2500*/  FADD R0, R0, R5 ;  /* 0x0000000500007221 */ /* 0x000fe20000000000 */
[----:B------:R-:W-:-:S04]  /*2510*/  FFMA R3, R24, R24, R3 ;  /* 0x0000001818037223 */ /* 0x000fc80000000003 */
[----:B------:R-:W-:-:S04]  /*2520*/  FADD R0, R0, R3 ;  /* 0x0000000300007221 */ /* 0x000fc80000000000 */
[----:B------:R-:W-:Y:S01]  /*2530*/  FMUL R3, R0, 0.25 ;  /* 0x3e80000000037820 */ /* 0x000fe20000400000 */
[----:B------:R-:W-:-:S03]  /*2540*/  FSEL R0, R74, 1.4142135381698608398, P0 ;  /* 0x3fb504f34a007808 */ /* 0x000fc60000000000 */
[----:B------:R0:W1:Y:S01]  /*2550*/  MUFU.RSQ R6, R3 ;  /* 0x0000000300067308 */ /* 0x0000620000001400 */
[----:B------:R-:W-:Y:S01]  /*2560*/  IADD3 R4, PT, PT, R3, -0xd000000, RZ ;  /* 0xf300000003047810 */ /* 0x000fe20007ffe0ff */
[-C--:B------:R-:W-:Y:S01]  /*2570*/  FMUL R2, R17, -R0.reuse ;  /* 0x8000000011027220 */ /* 0x080fe20000400000 */
[-C--:B------:R-:W-:Y:S01]  /*2580*/  FMUL R13, R13, R0.reuse ;  /* 0x000000000d0d7220 */ /* 0x080fe20000400000 */
[-C--:B------:R-:W-:Y:S01]  /*2590*/  FMUL R14, R15, R0.reuse ;  /* 0x000000000f0e7220 */ /* 0x080fe20000400000 */
[----:B------:R-:W-:Y:S01]  /*25a0*/  ISETP.GT.U32.AND P0, PT, R4, 0x727fffff, PT ;  /* 0x727fffff0400780c */ /* 0x000fe20003f04070 */
[-C--:B------:R-:W-:Y:S01]  /*25b0*/  FMUL R23, R23, R0.reuse ;  /* 0x0000000017177220 */ /* 0x080fe20000400000 */
[-C--:B------:R-:W-:Y:S01]  /*25c0*/  FMUL R4, R11, R0.reuse ;  /* 0x000000000b047220 */ /* 0x080fe20000400000 */
[-C--:B------:R-:W-:Y:S01]  /*25d0*/  FMUL R17, R25, R0.reuse ;  /* 0x0000000019117220 */ /* 0x080fe20000400000 */
[-C--:B------:R-:W-:Y:S01]  /*25e0*/  FMUL R18, R19, R0.reuse ;  /* 0x0000000013127220 */ /* 0x080fe20000400000 */
[-C--:B------:R-:W-:Y:S01]  /*25f0*/  FMUL R27, R31, R0.reuse ;  /* 0x000000001f1b7220 */ /* 0x080fe20000400000 */
[----:B------:R-:W-:-:S07]  /*2600*/  FMUL R8, R21, R0 ;  /* 0x0000000015087220 */ /* 0x000fce0000400000 */
[----:B01----:R-:W-:Y:S05]  /*2610*/  @!P0 BRA `(.L_x_37) ;  /* 0x0000000000108947 */ /* 0x003fea0003800000 */
[----:B------:R-:W-:Y:S02]  /*2620*/  MOV R74, R3 ;  /* 0x00000003004a7202 */ /* 0x000fe40000000f00 */
[----:B------:R-:W-:-:S07]  /*2630*/  MOV R120, 0x2650 ;  /* 0x0000265000787802 */ /* 0x000fce0000000f00 */
[----:B------:R-:W-:Y:S05]  /*2640*/  CALL.REL.NOINC `($__internal_2_$__cuda_sm20_sqrt_rn_f32_slowpath) ;  /* 0x0000005000d07944 */ /* 0x000fea0003c00000 */
[----:B------:R-:W-:Y:S05]  /*2650*/  BRA `(.L_x_38) ;  /* 0x0000000000107947 */ /* 0x000fea0003800000 */
.L_x_37:
[----:B------:R-:W-:Y:S01]  /*2660*/  FMUL.FTZ R82, R3, R6 ;  /* 0x0000000603527220 */ /* 0x000fe20000410000 */
[----:B------:R-:W-:-:S03]  /*2670*/  FMUL.FTZ R5, R6, 0.5 ;  /* 0x3f00000006057820 */ /* 0x000fc60000410000 */
[----:B------:R-:W-:-:S04]  /*2680*/  FFMA R3, -R82, R82, R3 ;  /* 0x0000005252037223 */ /* 0x000fc80000000103 */
[----:B------:R-:W-:-:S07]  /*2690*/  FFMA R82, R3, R5, R82 ;  /* 0x0000000503527223 */ /* 0x000fce0000000052 */
.L_x_38:
[----:B------:R-:W-:Y:S05]  /*26a0*/  BSYNC.RECONVERGENT B1 ;  /* 0x0000000000017941 */ /* 0x000fea0003800200 */
.L_x_36:
        /* <DEDUP_REMOVED lines=16> */
.L_x_40:
[----:B------:R-:W-:Y:S05]  /*27b0*/  BSYNC.RECONVERGENT B3 ;  /* 0x0000000000037941 */ /* 0x000fea0003800200 */
.L_x_39:
[----:B------:R-:W-:Y:S02]  /*27c0*/  HFMA2 R40, -RZ, RZ, 0, 0 ;  /* 0x00000000ff287431 */ /* 0x000fe400000001ff */
[----:B------:R-:W-:Y:S01]  /*27d0*/  FADD R41, -R27, -RZ ;  /* 0x800000ff1b297221 */ /* 0x000fe20000000100 */
[----:B------:R-:W-:Y:S02]  /*27e0*/  HFMA2 R35, -RZ, RZ, -1.875, 0 ;  /* 0xbf800000ff237431 */ /* 0x000fe400000001ff */
[----:B------:R-:W-:Y:S01]  /*27f0*/  FADD R42, -R8, -RZ ;  /* 0x800000ff082a7221 */ /* 0x000fe20000000100 */
[----:B------:R-:W-:Y:S01]  /*2800*/  MOV R43, 0xbf800000 ;  /* 0xbf800000002b7802 */ /* 0x000fe20000000f00 */
[----:B------:R-:W-:Y:S01]  /*2810*/  FADD R33, -R23, -RZ ;  /* 0x800000ff17217221 */ /* 0x000fe20000000100 */
[----:B------:R-:W-:Y:S01]  /*2820*/  FSEL R3, R74, 1.4142135381698608398, P0 ;  /* 0x3fb504f34a037808 */ /* 0x000fe20000000000 */
[----:B------:R-:W-:Y:S01]  /*2830*/  FADD R34, -R4, -RZ ;  /* 0x800000ff04227221 */ /* 0x000fe20000000100 */
[----:B------:R-:W-:Y:S01]  /*2840*/  MOV R32, RZ ;  /* 0x000000ff00207202 */ /* 0x000fe20000000f00 */
[----:B------:R-:W-:-:S02]  /*2850*/  HFMA2 R38, -RZ, RZ, 0, 0 ;  /* 0x00000000ff267431 */ /* 0x000fc400000001ff */
[----:B------:R-:W-:Y:S01]  /*2860*/  FADD R31, -R13, -RZ ;  /* 0x800000ff0d1f7221 */ /* 0x000fe20000000100 */
[----:B------:R-:W-:Y:S02]  /*2870*/  CS2R R28, SRZ ;  /* 0x00000000001c7805 */ /* 0x000fe4000001ff00 */
[----:B------:R-:W-:Y:S01]  /*2880*/  MOV R30, RZ ;  /* 0x000000ff001e7202 */ /* 0x000fe20000000f00 */
[----:B------:R-:W-:Y:S01]  /*2890*/  FADD R39, -R17, -RZ ;  /* 0x800000ff11277221 */ /* 0x000fe20000000100 */
[----:B------:R-:W-:Y:S01]  /*28a0*/  CS2R R36, SRZ ;  /* 0x0000000000247805 */ /* 0x000fe2000001ff00 */
[----:B------:R0:W-:Y:S01]  /*28b0*/  STL.128 [R1+0xe0], R40 ;  /* 0x0000e02801007387 */ /* 0x0001e20000100c00 */
[-C--:B------:R-:W-:Y:S01]  /*28c0*/  FMUL R12, R12, R3.reuse ;  /* 0x000000030c0c7220 */ /* 0x080fe20000400000 */
[-C--:B------:R-:W-:Y:S01]  /*28d0*/  FMUL R16, R16, R3.reuse ;  /* 0x0000000310107220 */ /* 0x080fe20000400000 */
[-C--:B------:R-:W-:Y:S01]  /*28e0*/  FMUL R49, R46, -R3.reuse ;  /* 0x800000032e317220 */ /* 0x080fe20000400000 */
[-C--:B------:R-:W-:Y:S01]  /*28f0*/  FMUL R22, R22, R3.reuse ;  /* 0x0000000316167220 */ /* 0x080fe20000400000 */
[-C--:B------:R-:W-:Y:S01]  /*2900*/  FMUL R55, R20, -R3.reuse ;  /* 0x8000000314377220 */ /* 0x080fe20000400000 */
[-C--:B------:R-:W-:Y:S01]  /*2910*/  FMUL R26, R26, R3.reuse ;  /* 0x000000031a1a7220 */ /* 0x080fe20000400000 */
[----:B------:R-:W-:Y:S01]  /*2920*/  FMUL R59, R24, -R3 ;  /* 0x80000003183b7220 */ /* 0x000fe20000400000 */
[----:B------:R1:W-:Y:S01]  /*2930*/  STL.128 [R1+0x50], R32 ;  /* 0x0000502001007387 */ /* 0x0003e20000100c00 */
[----:B------:R-:W-:Y:S01]  /*2940*/  HFMA2 R19, -RZ, RZ, 1.875, 0 ;  /* 0x3f800000ff137431 */ /* 0x000fe200000001ff */
[----:B------:R-:W-:Y:S01]  /*2950*/  MOV R15, 0x3f800000 ;  /* 0x3f800000000f7802 */ /* 0x000fe20000000f00 */
[----:B------:R-:W-:Y:S01]  /*2960*/  HFMA2 R45, -RZ, RZ, -1.875, 0 ;  /* 0xbf800000ff2d7431 */ /* 0x000fe200000001ff */
[----:B------:R2:W-:Y:S01]  /*2970*/  STL.128 [R1], R28 ;  /* 0x0000001c01007387 */ /* 0x0005e20000100c00 */
[----:B------:R-:W-:-:S02]  /*2980*/  HFMA2 R56, -RZ, RZ, 0, 0 ;  /* 0x00000000ff387431 */ /* 0x000fc400000001ff */
[CC--:B------:R-:W-:Y:S01]  /*2990*/  FMUL R46, R17.reuse, R16.reuse ;  /* 0x00000010112e7220 */ /* 0x0c0fe20000400000 */
[----:B------:R-:W-:Y:S01]  /*29a0*/  FMUL R47, R18, R16 ;  /* 0x00000010122f7220 */ /* 0x000fe20000400000 */
[----:B0-----:R-:W-:Y:S01]  /*29b0*/  FMUL R41, R44, -R3 ;  /* 0x800000032c297220 */ /* 0x001fe20000400000 */
[----:B------:R0:W-:Y:S01]  /*29c0*/  STL.128 [R1+0x90], R36 ;  /* 0x0000902401007387 */ /* 0x0001e20000100c00 */
[----:B------:R-:W-:Y:S01]  /*29d0*/  CS2R R42, SRZ ;  /* 0x00000000002a7805 */ /* 0x000fe2000001ff00 */
[----:B------:R-:W-:Y:S01]  /*29e0*/  FADD R44, -R18, -RZ ;  /* 0x800000ff122c7221 */ /* 0x000fe20000000100 */
[----:B------:R-:W-:Y:S01]  /*29f0*/  FMUL R40, R14, R41 ;  /* 0x000000290e287220 */ /* 0x000fe20000400000 */
[----:B------:R-:W-:Y:S02]  /*2a00*/  CS2R R50, SRZ ;  /* 0x0000000000327805 */ /* 0x000fe4000001ff00 */
[----:B------:R-:W-:Y:S01]  /*2a10*/  MOV R52, RZ ;  /* 0x000000ff00347202 */ /* 0x000fe20000000f00 */
[-C--:B------:R-:W-:Y:S01]  /*2a20*/  FMUL R48, R18, R49.reuse ;  /* 0x0000003112307220 */ /* 0x080fe20000400000 */
[----:B-1----:R-:W-:Y:S01]  /*2a30*/  HFMA2 R34, -RZ, RZ, 0, 0 ;  /* 0x00000000ff227431 */ /* 0x002fe200000001ff */
[----:B------:R-:W-:Y:S01]  /*2a40*/  MOV R33, RZ ;  /* 0x000000ff00217202 */ /* 0x000fe20000000f00 */
[----:B------:R-:W-:Y:S01]  /*2a50*/  FMUL R35, R17, R49 ;  /* 0x0000003111237220 */ /* 0x000fe20000400000 */
[----:B------:R-:W-:Y:S01]  /*2a60*/  FMUL R53, R23, R55 ;  /* 0x0000003717357220 */ /* 0x000fe20000400000 */
[----:B--2---:R-:W-:Y:S01]  /*2a70*/  FMUL R31, R13, R41 ;  /* 0x000000290d1f7220 */ /* 0x004fe20000400000 */
[----:B------:R-:W-:Y:S01]  /*2a80*/  FMUL R54, R4, R55 ;  /* 0x0000003704367220 */ /* 0x000fe20000400000 */
[-C--:B------:R-:W-:Y:S01]  /*2a90*/  FMUL R57, R27, R59.reuse ;  /* 0x0000003b1b397220 */ /* 0x080fe20000400000 */
[----:B------:R-:W-:Y:S01]  /*2aa0*/  FMUL R58, R8, R59 ;  /* 0x0000003b083a7220 */ /* 0x000fe20000400000 */
[----:B------:R-:W-:Y:S01]  /*2ab0*/  FMUL R20, R23, R22 ;  /* 0x0000001617147220 */ /* 0x000fe20000400000 */
[C---:B0-----:R-:W-:Y:S01]  /*2ac0*/  FADD R36, -R14.reuse, -RZ ;  /* 0x800000ff0e247221 */ /* 0x041fe20000000100 */
[----:B------:R-:W-:Y:S01]  /*2ad0*/  MOV R37, 0xbf800000 ;  /* 0xbf80000000257802 */ /* 0x000fe20000000f00 */
[-C--:B------:R-:W-:Y:S01]  /*2ae0*/  FMUL R38, R13, R12.reuse ;  /* 0x0000000c0d267220 */ /* 0x080fe20000400000 */
[----:B------:R-:W-:Y:S01]  /*2af0*/  FMUL R39, R14, R12 ;  /* 0x0000000c0e277220 */ /* 0x000fe20000400000 */
[----:B------:R-:W-:Y:S01]  /*2b00*/  FMUL R21, R4, R22 ;  /* 0x0000001604157220 */ /* 0x000fe20000400000 */
[-C--:B------:R-:W-:Y:S01]  /*2b10*/  FMUL R24, R27, R26.reuse ;  /* 0x0000001a1b187220 */ /* 0x080fe20000400000 */
[----:B------:R-:W-:Y:S01]  /*2b20*/  FMUL R25, R8, R26 ;  /* 0x0000001a08197220 */ /* 0x000fe20000400000 */
[----:B------:R-:W-:Y:S01]  /*2b30*/  STL.128 [R1+0x20], R12 ;  /* 0x0000200c01007387 */ /* 0x000fe20000100c00 */
[----:B------:R-:W-:Y:S01]  /*2b40*/  HFMA2 R9, -RZ, RZ, 1.875, 0 ;  /* 0x3f800000ff097431 */ /* 0x000fe200000001ff */
[----:B------:R-:W-:-:S02]  /*2b50*/  MOV R5, 0x3f800000 ;  /* 0x3f80000000057802 */ /* 0x000fc40000000f00 */
[----:B------:R-:W-:Y:S01]  /*2b60*/  CS2R R6, SRZ ;  /* 0x0000000000067805 */ /* 0x000fe2000001ff00 */
[----:B------:R-:W-:Y:S01]  /*2b70*/  STL.128 [R1+0xb0], R16 ;  /* 0x0000b01001007387 */ /* 0x000fe20000100c00 */
[----:B------:R-:W-:Y:S01]  /*2b80*/  CS2R R10, SRZ ;  /* 0x00000000000a7805 */ /* 0x000fe2000001ff00 */
[-C--:B------:R-:W-:Y:S01]  /*2b90*/  FMUL R84, R84, -R3.reuse ;  /* 0x8000000354547220 */ /* 0x080fe20000400000 */
[----:B------:R-:W-:Y:S01]  /*2ba0*/  FMUL R86, R86, -R3 ;  /* 0x8000000356567220 */ /* 0x000fe20000400000 */
[----:B------:R-:W-:Y:S04]  /*2bb0*/  STL.128 [R1+0x30], R28 ;  /* 0x0000301c01007387 */ /* 0x000fe80000100c00 */
        /* <DEDUP_REMOVED lines=9> */
[----:B------:R0:W-:Y:S04]  /*2c50*/  STL.128 [R1+0x70], R4 ;  /* 0x0000700401007387 */ /* 0x0001e80000100c00 */
[----:B------:R1:W-:Y:S01]  /*2c60*/  STL.128 [R1+0x100], R8 ;  /* 0x0001000801007387 */ /* 0x0003e20000100c00 */
[----:B0-----:R-:W-:-:S02]  /*2c70*/  MOV R6, RZ ;  /* 0x000000ff00067202 */ /* 0x001fc40000000f00 */
[----:B-1----:R-:W-:-:S07]  /*2c80*/  IADD3 R9, PT, PT, R1, 0x120, RZ ;  /* 0x0000012001097810 */ /* 0x002fce0007ffe0ff */
.L_x_41:
[----:B0-----:R-:W-:-:S05]  /*2c90*/  LEA R10, R6, R1, 0x2 ;  /* 0x00000001060a7211 */ /* 0x001fca00078e10ff */
[----:B------:R-:W2:Y:S04]  /*2ca0*/  LDL R5, [R10] ;  /* 0x000000000a057983 */ /* 0x000ea80000100800 */
[----:B------:R-:W3:Y:S04]  /*2cb0*/  LDL R28, [R10+0x24] ;  /* 0x000024000a1c7983 */ /* 0x000ee80000100800 */
[----:B------:R-:W4:Y:S04]  /*2cc0*/  LDL R15, [R10+0x48] ;  /* 0x000048000a0f7983 */ /* 0x000f280000100800 */
[----:B------:R-:W5:Y:S04]  /*2cd0*/  LDL R30, [R10+0x6c] ;  /* 0x00006c000a1e7983 */ /* 0x000f680000100800 */
[----:B------:R-:W5:Y:S04]  /*2ce0*/  LDL R19, [R10+0x90] ;  /* 0x000090000a137983 */ /* 0x000f680000100800 */
[----:B------:R-:W5:Y:S04]  /*2cf0*/  LDL R32, [R10+0xb4] ;  /* 0x0000b4000a207983 */ /* 0x000f680000100800 */
[----:B------:R-:W5:Y:S04]  /*2d00*/  LDL R29, [R10+0xd8] ;  /* 0x0000d8000a1d7983 */ /* 0x000f680000100800 */
[----:B------:R0:W5:Y:S01]  /*2d10*/  LDL R34, [R10+0xfc] ;  /* 0x0000fc000a227983 */ /* 0x0001620000100800 */
[----:B--2---:R-:W-:Y:S01]  /*2d20*/  FADD R43, RZ, -R5 ;  /* 0x80000005ff2b7221 */ /* 0x004fe20000000000 */
[-C--:B------:R-:W-:Y:S01]  /*2d30*/  FFMA R52, R38, R5.reuse, RZ ;  /* 0x0000000526347223 */ /* 0x080fe200000000ff */
[-C--:B------:R-:W-:Y:S01]  /*2d40*/  FFMA R11, RZ, R5.reuse, RZ ;  /* 0x00000005ff0b7223 */ /* 0x080fe200000000ff */
[-C--:B------:R-:W-:Y:S01]  /*2d50*/  FFMA R7, -R13, R5.reuse, RZ ;  /* 0x000000050d077223 */ /* 0x080fe200000001ff */
[-C--:B------:R-:W-:Y:S01]  /*2d60*/  FFMA R51, R39, R5.reuse, RZ ;  /* 0x0000000527337223 */ /* 0x080fe200000000ff */
[-C--:B------:R-:W-:Y:S01]  /*2d70*/  FFMA R33, -R14, R5.reuse, RZ ;  /* 0x000000050e217223 */ /* 0x080fe200000001ff */
[----:B------:R-:W-:Y:S01]  /*2d80*/  FFMA R56, R12, R5, RZ ;  /* 0x000000050c387223 */ /* 0x000fe200000000ff */
[-C--:B---3--:R-:W-:Y:S01]  /*2d90*/  FFMA R50, RZ, R28.reuse, R43 ;  /* 0x0000001cff327223 */ /* 0x088fe2000000002b */
[-C--:B------:R-:W-:Y:S01]  /*2da0*/  FFMA R45, R31, R28.reuse, R52 ;  /* 0x0000001c1f2d7223 */ /* 0x080fe20000000034 */
[-C--:B------:R-:W-:Y:S01]  /*2db0*/  FFMA R5, R13, R28.reuse, R11 ;  /* 0x0000001c0d057223 */ /* 0x080fe2000000000b */
[-C--:B------:R-:W-:Y:S01]  /*2dc0*/  FFMA R44, RZ, R28.reuse, R7 ;  /* 0x0000001cff2c7223 */ /* 0x080fe20000000007 */
[-C--:B------:R-:W-:Y:S01]  /*2dd0*/  FFMA R52, R40, R28.reuse, R51 ;  /* 0x0000001c28347223 */ /* 0x080fe20000000033 */
[-C--:B------:R-:W-:Y:S01]  /*2de0*/  FFMA R36, R14, R28.reuse, R11 ;  /* 0x0000001c0e247223 */ /* 0x080fe2000000000b */
[----:B------:R-:W-:Y:S01]  /*2df0*/  FADD R42, R11, R28 ;  /* 0x0000001c0b2a7221 */ /* 0x000fe20000000000 */
[-C--:B------:R-:W-:Y:S01]  /*2e00*/  FFMA R37, RZ, R28.reuse, R33 ;  /* 0x0000001cff257223 */ /* 0x080fe20000000021 */
[----:B------:R-:W-:Y:S01]  /*2e10*/  FFMA R51, R41, R28, R56 ;  /* 0x0000001c29337223 */ /* 0x000fe20000000038 */
[----:B----4-:R-:W-:Y:S01]  /*2e20*/  FADD R43, -R15, R50 ;  /* 0x000000320f2b7221 */ /* 0x010fe20000000100 */
[-C--:B------:R-:W-:Y:S01]  /*2e30*/  FFMA R50, R20, R15.reuse, R45 ;  /* 0x0000000f14327223 */ /* 0x080fe2000000002d */
[-C--:B0-----:R-:W-:Y:S01]  /*2e40*/  FFMA R10, RZ, R15.reuse, R5 ;  /* 0x0000000fff0a7223 */ /* 0x081fe20000000005 */
[-C--:B------:R-:W-:Y:S01]  /*2e50*/  FFMA R7, -R23, R15.reuse, R44 ;  /* 0x0000000f17077223 */ /* 0x080fe2000000012c */
[-C--:B------:R-:W-:Y:S01]  /*2e60*/  FFMA R45, R21, R15.reuse, R52 ;  /* 0x0000000f152d7223 */ /* 0x080fe20000000034 */
[-C--:B------:R-:W-:Y:S01]  /*2e70*/  FFMA R11, RZ, R15.reuse, R36 ;  /* 0x0000000fff0b7223 */ /* 0x080fe20000000024 */
[-C--:B------:R-:W-:Y:S01]  /*2e80*/  FFMA R33, RZ, R15.reuse, R42 ;  /* 0x0000000fff217223 */ /* 0x080fe2000000002a */
[-C--:B------:R-:W-:Y:S01]  /*2e90*/  FFMA R37, -R4, R15.reuse, R37 ;  /* 0x0000000f04257223 */ /* 0x080fe20000000125 */
[----:B------:R-:W-:Y:S01]  /*2ea0*/  FFMA R52, R22, R15, R51 ;  /* 0x0000000f16347223 */ /* 0x000fe20000000033 */
[-C--:B-----5:R-:W-:Y:S01]  /*2eb0*/  FFMA R44, RZ, R30.reuse, R43 ;  /* 0x0000001eff2c7223 */ /* 0x0a0fe2000000002b */
        /* <DEDUP_REMOVED lines=8> */
[----:B------:R-:W-:Y:S01]  /*2f40*/  FADD R33, -R19, R44 ;  /* 0x0000002c13217221 */ /* 0x000fe20000000100 */
[-C--:B------:R-:W-:Y:S01]  /*2f50*/  FFMA R44, R46, R19.reuse, R43 ;  /* 0x000000132e2c7223 */ /* 0x080fe2000000002b */
[-C--:B------:R-:W-:Y:S01]  /*2f60*/  FFMA R10, RZ, R19.reuse, R5 ;  /* 0x00000013ff0a7223 */ /* 0x080fe20000000005 */
[-C--:B------:R-:W-:Y:S01]  /*2f70*/  FFMA R7, -R17, R19.reuse, R42 ;  /* 0x0000001311077223 */ /* 0x080fe2000000012a */
[-C--:B------:R-:W-:Y:S01]  /*2f80*/  FFMA R43, R47, R19.reuse, R50 ;  /* 0x000000132f2b7223 */ /* 0x080fe20000000032 */
[-C--:B------:R-:W-:Y:S01]  /*2f90*/  FFMA R11, RZ, R19.reuse, R28 ;  /* 0x00000013ff0b7223 */ /* 0x080fe2000000001c */
[-C--:B------:R-:W-:Y:S01]  /*2fa0*/  FFMA R15, RZ, R19.reuse, R36 ;  /* 0x00000013ff0f7223 */ /* 0x080fe20000000024 */
[-C--:B------:R-:W-:Y:S01]  /*2fb0*/  FFMA R37, -R18, R19.reuse, R37 ;  /* 0x0000001312257223 */ /* 0x080fe20000000125 */
[----:B------:R-:W-:Y:S01]  /*2fc0*/  FFMA R52, R16, R19, R45 ;  /* 0x0000001310347223 */ /* 0x000fe2000000002d */
[-C--:B------:R-:W-:Y:S01]  /*2fd0*/  FFMA R5, R17, R32.reuse, R10 ;  /* 0x0000002011057223 */ /* 0x080fe2000000000a */
[-C--:B------:R-:W-:Y:S01]  /*2fe0*/  FFMA R36, RZ, R32.reuse, R7 ;  /* 0x00000020ff247223 */ /* 0x080fe20000000007 */
[-C--:B------:R-:W-:Y:S01]  /*2ff0*/  FFMA R50, R48, R32.reuse, R43 ;  /* 0x0000002030327223 */ /* 0x080fe2000000002b */
[-C--:B------:R-:W-:Y:S01]  /*3000*/  FFMA R28, R18, R32.reuse, R11 ;  /* 0x00000020121c7223 */ /* 0x080fe2000000000b */
[----:B------:R-:W-:Y:S01]  /*3010*/  FADD R30, R32, R15 ;  /* 0x0000000f201e7221 */ /* 0x000fe20000000000 */
[-C--:B------:R-:W-:Y:S01]  /*3020*/  FFMA R37, RZ, R32.reuse, R37 ;  /* 0x00000020ff257223 */ /* 0x080fe20000000025 */
[-C--:B------:R-:W-:Y:S01]  /*3030*/  FFMA R42, RZ, R32.reuse, R33 ;  /* 0x00000020ff2a7223 */ /* 0x080fe20000000021 */
[-C--:B------:R-:W-:Y:S01]  /*3040*/  FFMA R7, R35, R32.reuse, R44 ;  /* 0x0000002023077223 */ /* 0x080fe2000000002c */
[----:B------:R-:W-:Y:S01]  /*3050*/  FFMA R43, R49, R32, R52 ;  /* 0x00000020312b7223 */ /* 0x000fe20000000034 */
[-C--:B------:R-:W-:Y:S01]  /*3060*/  FFMA R10, RZ, R29.reuse, R5 ;  /* 0x0000001dff0a7223 */ /* 0x080fe20000000005 */
[-C--:B------:R-:W-:Y:S01]  /*3070*/  FFMA R11, RZ, R29.reuse, R28 ;  /* 0x0000001dff0b7223 */ /* 0x080fe2000000001c */
[-C--:B------:R-:W-:Y:S01]  /*3080*/  FFMA R15, RZ, R29.reuse, R30 ;  /* 0x0000001dff0f7223 */ /* 0x080fe2000000001e */
[-C--:B------:R-:W-:Y:S01]  /*3090*/  FFMA R5, -R27, R29.reuse, R36 ;  /* 0x0000001d1b057223 */ /* 0x080fe20000000124 */
[-C--:B------:R-:W-:Y:S01]  /*30a0*/  FFMA R37, -R8, R29.reuse, R37 ;  /* 0x0000001d08257223 */ /* 0x080fe20000000125 */
[----:B------:R-:W-:Y:S01]  /*30b0*/  FADD R19, -R29, R42 ;  /* 0x0000002a1d137221 */ /* 0x000fe20000000100 */
[-C--:B------:R-:W-:Y:S01]  /*30c0*/  FFMA R44, R24, R29.reuse, R7 ;  /* 0x0000001d182c7223 */ /* 0x080fe20000000007 */
[-C--:B------:R-:W-:Y:S01]  /*30d0*/  FFMA R33, R25, R29.reuse, R50 ;  /* 0x0000001d19217223 */ /* 0x080fe20000000032 */
[----:B------:R-:W-:Y:S01]  /*30e0*/  FFMA R52, R26, R29, R43 ;  /* 0x0000001d1a347223 */ /* 0x000fe2000000002b */
[----:B------:R-:W-:-:S02]  /*30f0*/  IMAD R7, R6, 0x24, R9 ;  /* 0x0000002406077824 */ /* 0x000fc400078e0209 */
[-C--:B------:R-:W-:Y:S01]  /*3100*/  FFMA R10, R27, R34.reuse, R10 ;  /* 0x000000221b0a7223 */ /* 0x080fe2000000000a */
[-C--:B------:R-:W-:Y:S01]  /*3110*/  FFMA R28, R8, R34.reuse, R11 ;  /* 0x00000022081c7223 */ /* 0x080fe2000000000b */
[----:B------:R-:W-:Y:S01]  /*3120*/  FADD R30, R34, R15 ;  /* 0x0000000f221e7221 */ /* 0x000fe20000000000 */
[-C--:B------:R-:W-:Y:S01]  /*3130*/  FFMA R32, RZ, R34.reuse, R5 ;  /* 0x00000022ff207223 */ /* 0x080fe20000000005 */
[-C--:B------:R-:W-:Y:S01]  /*3140*/  FFMA R36, RZ, R34.reuse, R37 ;  /* 0x00000022ff247223 */ /* 0x080fe20000000025 */
[-C--:B------:R-:W-:Y:S01]  /*3150*/  FFMA R42, RZ, R34.reuse, R19 ;  /* 0x00000022ff2a7223 */ /* 0x080fe20000000013 */
[-C--:B------:R-:W-:Y:S01]  /*3160*/  FFMA R44, R57, R34.reuse, R44 ;  /* 0x00000022392c7223 */ /* 0x080fe2000000002c */
[-C--:B------:R-:W-:Y:S01]  /*3170*/  FFMA R50, R58, R34.reuse, R33 ;  /* 0x000000223a327223 */ /* 0x080fe20000000021 */
[----:B------:R-:W-:Y:S01]  /*3180*/  FFMA R52, R59, R34, R52 ;  /* 0x000000223b347223 */ /* 0x000fe20000000034 */
[----:B------:R0:W-:Y:S01]  /*3190*/  STL [R7], R10 ;  /* 0x0000000a07007387 */ /* 0x0001e20000100800 */
[----:B------:R-:W-:-:S03]  /*31a0*/  IADD3 R6, PT, PT, R6, 0x1, RZ ;  /* 0x0000000106067810 */ /* 0x000fc60007ffe0ff */
[----:B------:R0:W-:Y:S01]  /*31b0*/  STL [R7+0x4], R28 ;  /* 0x0000041c07007387 */ /* 0x0001e20000100800 */
[----:B------:R-:W-:-:S03]  /*31c0*/  ISETP.NE.AND P0, PT, R6, 0x9, PT ;  /* 0x000000090600780c */ /* 0x000fc60003f05270 */
[----:B------:R0:W-:Y:S04]  /*31d0*/  STL [R7+0x8], R30 ;  /* 0x0000081e07007387 */ /* 0x0001e80000100800 */
[----:B------:R0:W-:Y:S04]  /*31e0*/  STL [R7+0xc], R32 ;  /* 0x00000c2007007387 */ /* 0x0001e80000100800 */
[----:B------:R0:W-:Y:S04]  /*31f0*/  STL [R7+0x10], R36 ;  /* 0x0000102407007387 */ /* 0x0001e80000100800 */
[----:B------:R0:W-:Y:S04]  /*3200*/  STL [R7+0x14], R42 ;  /* 0x0000142a07007387 */ /* 0x0001e80000100800 */
[----:B------:R0:W-:Y:S04]  /*3210*/  STL [R7+0x18], R44 ;  /* 0x0000182c07007387 */ /* 0x0001e80000100800 */
[----:B------:R0:W-:Y:S04]  /*3220*/  STL [R7+0x1c], R50 ;  /* 0x00001c3207007387 */ /* 0x0001e80000100800 */
[----:B------:R0:W-:Y:S01]  /*3230*/  STL [R7+0x20], R52 ;  /* 0x0000203407007387 */ /* 0x0001e20000100800 */
[----:B------:R-:W-:Y:S05]  /*3240*/  @P0 BRA `(.L_x_41) ;  /* 0xfffffff800900947 */ /* 0x000fea000383ffff */
[----:B------:R-:W2:Y:S04]  /*3250*/  LDL R137, [R1+0x260] ;  /* 0x0002600001897983 */ /* 0x000ea80000100800 */
[----:B0-----:R-:W3:Y:S04]  /*3260*/  LDL.128 R52, [R1+0x120] ;  /* 0x0001200001347983 */ /* 0x001ee80000100c00 */
[----:B------:R-:W4:Y:S04]  /*3270*/  LDL.128 R56, [R1+0x140] ;  /* 0x0001400001387983 */ /* 0x000f280000100c00 */
[----:B------:R-:W4:Y:S04]  /*3280*/  LDL.128 R60, [R1+0x170] ;  /* 0x00017000013c7983 */ /* 0x000f280000100c00 */
[----:B------:R-:W4:Y:S04]  /*3290*/  LDL.128 R64, [R1+0x190] ;  /* 0x0001900001407983 */ /* 0x000f280000100c00 */
[----:B------:R-:W4:Y:S04]  /*32a0*/  LDL.128 R68, [R1+0x1c0] ;  /* 0x0001c00001447983 */ /* 0x000f280000100c00 */
[----:B------:R-:W4:Y:S04]  /*32b0*/  LDL.128 R72, [R1+0x1e0] ;  /* 0x0001e00001487983 */ /* 0x000f280000100c00 */
[----:B------:R-:W4:Y:S04]  /*32c0*/  LDL.128 R76, [R1+0x210] ;  /* 0x00021000014c7983 */ /* 0x000f280000100c00 */
[----:B------:R-:W4:Y:S04]  /*32d0*/  LDL.128 R80, [R1+0x230] ;  /* 0x0002300001507983 */ /* 0x000f280000100c00 */
[----:B------:R0:W5:Y:S04]  /*32e0*/  LDL.128 R4, [R1+0x130] ;  /* 0x0001300001047983 */ /* 0x0001680000100c00 */
        /* <DEDUP_REMOVED lines=10> */
[----:B------:R0:W5:Y:S01]  /*3390*/  LDL.128 R48, [R1+0x250] ;  /* 0x0002500001307983 */ /* 0x0001620000100c00 */
[----:B------:R-:W-:Y:S01]  /*33a0*/  HFMA2 R93, -RZ, RZ, 0, 0 ;  /* 0x00000000ff5d7431 */ /* 0x000fe200000001ff */
[----:B------:R-:W-:Y:S01]  /*33b0*/  BSSY.RELIABLE B3, `(.L_x_42) ;  /* 0x00001a4000037945 */ /* 0x000fe20003800100 */
[----:B------:R-:W-:Y:S01]  /*33c0*/  HFMA2 R96, -RZ, RZ, 1.44921875, -19.203125 ;  /* 0x3dcccccdff607431 */ /* 0x000fe200000001ff */
[----:B------:R-:W-:Y:S01]  /*33d0*/  MOV R91, 0x3f800000 ;  /* 0x3f800000005b7802 */ /* 0x000fe20000000f00 */
[----:B------:R-:W-:Y:S01]  /*33e0*/  HFMA2 R89, -RZ, RZ, 1.44921875, -19.203125 ;  /* 0x3dcccccdff597431 */ /* 0x000fe200000001ff */
[----:B------:R-:W-:Y:S01]  /*33f0*/  MOV R94, 0x3dcccccd ;  /* 0x3dcccccd005e7802 */ /* 0x000fe20000000f00 */
[----:B------:R-:W-:Y:S01]  /*3400*/  HFMA2 R87, -RZ, RZ, 1.44921875, -19.203125 ;  /* 0x3dcccccdff577431 */ /* 0x000fe200000001ff */
[----:B------:R-:W-:Y:S01]  /*3410*/  MOV R92, 0x3dcccccd ;  /* 0x3dcccccd005c7802 */ /* 0x000fe20000000f00 */
[----:B------:R-:W-:Y:S01]  /*3420*/  HFMA2 R85, -RZ, RZ, 1.44921875, -19.203125 ;  /* 0x3dcccccdff557431 */ /* 0x000fe200000001ff */
[----:B------:R-:W-:-:S02]  /*3430*/  MOV R90, 0x3dcccccd ;  /* 0x3dcccccd005a7802 */ /* 0x000fc40000000f00 */
[----:B------:R-:W-:Y:S01]  /*3440*/  MOV R88, 0x3dcccccd ;  /* 0x3dcccccd00587802 */ /* 0x000fe20000000f00 */
[----:B--2---:R-:W-:Y:S01]  /*3450*/  FADD R137, R137, 9.9999999747524270788e-07 ;  /* 0x358637bd89897421 */ /* 0x004fe20000000000 */
[----:B---3--:R-:W-:Y:S01]  /*3460*/  FADD R123, R52, 9.9999999747524270788e-07 ;  /* 0x358637bd347b7421 */ /* 0x008fe20000000000 */
[----:B----4-:R-:W-:Y:S01]  /*3470*/  FADD R125, R58, 9.9999999747524270788e-07 ;  /* 0x358637bd3a7d7421 */ /* 0x010fe20000000000 */
[----:B------:R-:W-:Y:S01]  /*3480*/  FADD R127, R60, 9.9999999747524270788e-07 ;  /* 0x358637bd3c7f7421 */ /* 0x000fe20000000000 */
[----:B------:R-:W-:Y:S01]  /*3490*/  FADD R129, R66, 9.9999999747524270788e-07 ;  /* 0x358637bd42817421 */ /* 0x000fe20000000000 */
[----:B------:R-:W-:Y:S01]  /*34a0*/  FADD R131, R68, 9.9999999747524270788e-07 ;  /* 0x358637bd44837421 */ /* 0x000fe20000000000 */
[----:B------:R-:W-:Y:S01]  /*34b0*/  FADD R133, R74, 9.9999999747524270788e-07 ;  /* 0x358637bd4a857421 */ /* 0x000fe20000000000 */
[----:B------:R-:W-:Y:S01]  /*34c0*/  FADD R135, R76, 9.9999999747524270788e-07 ;  /* 0x358637bd4c877421 */ /* 0x000fe20000000000 */
[----:B0-----:R-:W-:-:S07]  /*34d0*/  FADD R139, R82, 9.9999999747524270788e-07 ;  /* 0x358637bd528b7421 */ /* 0x001fce0000000000 */
.L_x_83:
[----:B------:R-:W-:Y:S02]  /*34e0*/  CS2R R114, SRZ ;  /* 0x0000000000727805 */ /* 0x000fe4000001ff00 */
[----:B------:R-:W-:Y:S02]  /*34f0*/  MOV R68, RZ ;  /* 0x000000ff00447202 */ /* 0x000fe40000000f00 */
[----:B------:R-:W-:Y:S02]  /*3500*/  MOV R117, RZ ;  /* 0x000000ff00757202 */ /* 0x000fe40000000f00 */
[----:B------:R-:W-:Y:S02]  /*3510*/  MOV R66, RZ ;  /* 0x000000ff00427202 */ /* 0x000fe40000000f00 */
[----:B------:R-:W-:Y:S02]  /*3520*/  MOV R60, RZ ;  /* 0x000000ff003c7202 */ /* 0x000fe40000000f00 */
[----:B------:R-:W-:-:S02]  /*3530*/  MOV R113, RZ ;  /* 0x000000ff00717202 */ /* 0x000fc40000000f00 */
[----:B------:R-:W-:Y:S02]  /*3540*/  MOV R52, RZ ;  /* 0x000000ff00347202 */ /* 0x000fe40000000f00 */
[----:B------:R-:W-:-:S07]  /*3550*/  MOV R58, RZ ;  /* 0x000000ff003a7202 */ /* 0x000fce0000000f00 */
.L_x_61:
[----:B------:R-:W-:Y:S01]  /*3560*/  FFMA R68, -R53, R68, R96 ;  /* 0x0000004435447223 */ /* 0x000fe20000000160 */
[----:B------:R-:W0:Y:S01]  /*3570*/  MUFU.RCP R76, R123 ;  /* 0x0000007b004c7308 */ /* 0x000e220000001000 */
[----:B------:R-:W-:Y:S01]  /*3580*/  IADD3 R114, PT, PT, R114, 0x1, RZ ;  /* 0x0000000172727810 */ /* 0x000fe20007ffe0ff */
[----:B------:R-:W-:Y:S01]  /*3590*/  BSSY.RECONVERGENT B4, `(.L_x_43) ;  /* 0x0000014000047945 */ /* 0x000fe20003800200 */
[----:B------:R-:W-:Y:S02]  /*35a0*/  FFMA R119, R117, -R54, R68 ;  /* 0x8000003675777223 */ /* 0x000fe40000000044 */
[----:B------:R-:W-:Y:S02]  /*35b0*/  ISETP.NE.AND P0, PT, R114, 0x1e, PT ;  /* 0x0000001e7200780c */ /* 0x000fe40003f05270 */
[----:B------:R-:W-:-:S04]  /*35c0*/  FFMA R119, R66, -R55, R119 ;  /* 0x8000003742777223 */ /* 0x000fc80000000077 */
[----:B-----5:R-:W-:-:S04]  /*35d0*/  FFMA R119, -R4, R115, R119 ;  /* 0x0000007304777223 */ /* 0x020fc80000000177 */
[----:B------:R-:W-:Y:S01]  /*35e0*/  FFMA R68, R60, -R5, R119 ;  /* 0x800000053c447223 */ /* 0x000fe20000000077 */
[----:B0-----:R-:W-:-:S03]  /*35f0*/  FFMA R121, -R123, R76, 1 ;  /* 0x3f8000007b797423 */ /* 0x001fc6000000014c */
[----:B------:R-:W-:Y:S01]  /*3600*/  FFMA R119, R113, -R6, R68 ;  /* 0x8000000671777223 */ /* 0x000fe20000000044 */
[----:B------:R-:W-:-:S03]  /*3610*/  FFMA R121, R76, R121, R76 ;  /* 0x000000794c797223 */ /* 0x000fc6000000004c */
[----:B------:R-:W-:-:S04]  /*3620*/  FFMA R119, R52, -R7, R119 ;  /* 0x8000000734777223 */ /* 0x000fc80000000077 */
[----:B------:R-:W-:-:S04]  /*3630*/  FFMA R74, -R56, R58, R119 ;  /* 0x0000003a384a7223 */ /* 0x000fc80000000177 */
[----:B------:R-:W0:Y:S01]  /*3640*/  FCHK P1, R74, R123 ;  /* 0x0000007b4a007302 */ /* 0x000e220000020000 */
[----:B------:R-:W-:-:S04]  /*3650*/  FFMA R68, R74, R121, RZ ;  /* 0x000000794a447223 */ /* 0x000fc800000000ff */
[----:B------:R-:W-:-:S04]  /*3660*/  FFMA R119, -R123, R68, R74 ;  /* 0x000000447b777223 */ /* 0x000fc8000000014a */
[----:B------:R-:W-:Y:S01]  /*3670*/  FFMA R119, R121, R119, R68 ;  /* 0x0000007779777223 */ /* 0x000fe20000000044 */
[----:B0-----:R-:W-:Y:S06]  /*3680*/  @!P1 BRA `(.L_x_44) ;  /* 0x0000000000109947 */ /* 0x001fec0003800000 */
[----:B------:R-:W-:Y:S02]  /*3690*/  MOV R121, R123 ;  /* 0x0000007b00797202 */ /* 0x000fe40000000f00 */
[----:B------:R-:W-:-:S07]  /*36a0*/  MOV R120, 0x36c0 ;  /* 0x000036c000787802 */ /* 0x000fce0000000f00 */
[----:B------:R-:W-:Y:S05]  /*36b0*/  CALL.REL.NOINC `($__internal_3_$__cuda_sm3x_div_rn_noftz_f32_slowpath) ;  /* 0x0000004400087944 */ /* 0x000fea0003c00000 */
[----:B------:R-:W-:-:S07]  /*36c0*/  MOV R119, R74 ;  /* 0x0000004a00777202 */ /* 0x000fce0000000f00 */
.L_x_44:
[----:B------:R-:W-:Y:S05]  /*36d0*/  BSYNC.RECONVERGENT B4 ;  /* 0x0000000000047941 */ /* 0x000fea0003800200 */
.L_x_43:
[----:B------:R-:W-:Y:S01]  /*36e0*/  FFMA R68, R119, -R57, R94 ;  /* 0x8000003977447223 */ /* 0x000fe2000000005e */
[----:B------:R-:W0:Y:S01]  /*36f0*/  MUFU.RCP R76, R125 ;  /* 0x0000007d004c7308 */ /* 0x000e220000001000 */
[----:B------:R-:W-:Y:S02]  /*3700*/  BSSY.RECONVERGENT B4, `(.L_x_45) ;  /* 0x0000013000047945 */ /* 0x000fe40003800200 */
[----:B------:R-:W-:-:S04]  /*3710*/  FFMA R117, R117, -R59, R68 ;  /* 0x8000003b75757223 */ /* 0x000fc80000000044 */
[----:B------:R-:W-:-:S04]  /*3720*/  FFMA R68, -R8, R66, R117 ;  /* 0x0000004208447223 */ /* 0x000fc80000000175 */
[----:B------:R-:W-:-:S04]  /*3730*/  FFMA R117, R115, -R9, R68 ;  /* 0x8000000973757223 */ /* 0x000fc80000000044 */
[----:B------:R-:W-:Y:S01]  /*3740*/  FFMA R68, R60, -R10, R117 ;  /* 0x8000000a3c447223 */ /* 0x000fe20000000075 */
[----:B0-----:R-:W-:-:S03]  /*3750*/  FFMA R121, -R125, R76, 1 ;  /* 0x3f8000007d797423 */ /* 0x001fc6000000014c */
[----:B------:R-:W-:Y:S01]  /*3760*/  FFMA R117, R113, -R11, R68 ;  /* 0x8000000b71757223 */ /* 0x000fe20000000044 */
[----:B------:R-:W-:-:S03]  /*3770*/  FFMA R121, R76, R121, R76 ;  /* 0x000000794c797223 */ /* 0x000fc6000000004c */
[----:B------:R-:W-:-:S04]  /*3780*/  FFMA R117, -R12, R52, R117 ;  /* 0x000000340c757223 */ /* 0x000fc80000000175 */
[----:B------:R-:W-:-:S04]  /*3790*/  FFMA R74, R58, -R13, R117 ;  /* 0x8000000d3a4a7223 */ /* 0x000fc80000000075 */
        /* <DEDUP_REMOVED lines=9> */
.L_x_46:
[----:B------:R-:W-:Y:S05]  /*3830*/  BSYNC.RECONVERGENT B4 ;  /* 0x0000000000047941 */ /* 0x000fea0003800200 */
.L_x_45:
        /* <DEDUP_REMOVED lines=8> */
[----:B------:R-:W-:Y:S01]  /*38c0*/  FFMA R117, -R16, R113, R117 ;  /* 0x0000007110757223 */ /* 0x000fe20000000175 */
[----:B------:R-:W-:-:S03]  /*38d0*/  FFMA R121, R76, R121, R76 ;  /* 0x000000794c797223 */ /* 0x000fc6000000004c */
[----:B------:R-:W-:-:S04]  /*38e0*/  FFMA R117, R52, -R17, R117 ;  /* 0x8000001134757223 */ /* 0x000fc80000000075 */
        /* <DEDUP_REMOVED lines=10> */
.L_x_48:
[----:B------:R-:W-:Y:S05]  /*3990*/  BSYNC.RECONVERGENT B4 ;  /* 0x0000000000047941 */ /* 0x000fea0003800200 */
.L_x_47:
[----:B------:R-:W-:Y:S01]  /*39a0*/  FFMA R121, R119, -R19, R92 ;  /* 0x8000001377797223 */ /* 0x000fe2000000005c */
[----:B------:R-:W0:Y:S01]  /*39b0*/  MUFU.RCP R76, R129 ;  /* 0x00000081004c7308 */ /* 0x000e220000001000 */
[----:B------:R-:W-:Y:S02]  /*39c0*/  BSSY.RECONVERGENT B4, `(.L_x_49) ;  /* 0x0000013000047945 */ /* 0x000fe40003800200 */
[----:B------:R-:W-:-:S04]  /*39d0*/  FFMA R66, -R64, R68, R121 ;  /* 0x0000004440427223 */ /* 0x000fc80000000179 */
[----:B------:R-:W-:-:S04]  /*39e0*/  FFMA R66, R117, -R65, R66 ;  /* 0x8000004175427223 */ /* 0x000fc80000000042 */
[----:B------:R-:W-:-:S04]  /*39f0*/  FFMA R115, R115, -R67, R66 ;  /* 0x8000004373737223 */ /* 0x000fc80000000042 */
[----:B------:R-:W-:Y:S01]  /*3a00*/  FFMA R66, -R20, R60, R115 ;  /* 0x0000003c14427223 */ /* 0x000fe20000000173 */
[----:B0-----:R-:W-:-:S03]  /*3a10*/  FFMA R121, -R129, R76, 1 ;  /* 0x3f80000081797423 */ /* 0x001fc6000000014c */
[----:B------:R-:W-:Y:S01]  /*3a20*/  FFMA R115, R113, -R21, R66 ;  /* 0x8000001571737223 */ /* 0x000fe20000000042 */
        /* <DEDUP_REMOVED lines=12> */
.L_x_50:
[----:B------:R-:W-:Y:S05]  /*3af0*/  BSYNC.RECONVERGENT B4 ;  /* 0x0000000000047941 */ /* 0x000fea0003800200 */
.L_x_49:
[----:B------:R-:W-:Y:S01]  /*3b00*/  FFMA R115, -R24, R119, R87 ;  /* 0x0000007718737223 */ /* 0x000fe20000000157 */
[----:B------:R-:W0:Y:S01]  /*3b10*/  MUFU.RCP R76, R131 ;  /* 0x00000083004c7308 */ /* 0x000e220000001000 */
[----:B------:R-:W-:Y:S02]  /*3b20*/  BSSY.RECONVERGENT B4, `(.L_x_51) ;  /* 0x0000013000047945 */ /* 0x000fe40003800200 */
[----:B------:R-:W-:-:S04]  /*3b30*/  FFMA R74, R68, -R25, R115 ;  /* 0x80000019444a7223 */ /* 0x000fc80000000073 */
[----:B------:R-:W-:-:S04]  /*3b40*/  FFMA R115, R117, -R26, R74 ;  /* 0x8000001a75737223 */ /* 0x000fc8000000004a */
[----:B------:R-:W-:-:S04]  /*3b50*/  FFMA R74, R66, -R27, R115 ;  /* 0x8000001b424a7223 */ /* 0x000fc80000000073 */
[----:B------:R-:W-:Y:S01]  /*3b60*/  FFMA R74, -R69, R60, R74 ;  /* 0x0000003c454a7223 */ /* 0x000fe2000000014a */
        /* <DEDUP_REMOVED lines=14> */
.L_x_52:
[----:B------:R-:W-:Y:S05]  /*3c50*/  BSYNC.RECONVERGENT B4 ;  /* 0x0000000000047941 */ /* 0x000fea0003800200 */
.L_x_51:
[----:B------:R-:W-:Y:S01]  /*3c60*/  FFMA R121, R119, -R29, R90 ;  /* 0x8000001d77797223 */ /* 0x000fe2000000005a */
[----:B------:R-:W0:Y:S01]  /*3c70*/  MUFU.RCP R76, R133 ;  /* 0x00000085004c7308 */ /* 0x000e220000001000 */
[----:B------:R-:W-:Y:S02]  /*3c80*/  BSSY.RECONVERGENT B4, `(.L_x_53) ;  /* 0x0000013000047945 */ /* 0x000fe40003800200 */
[----:B------:R-:W-:-:S04]  /*3c90*/  FFMA R60, R68, -R30, R121 ;  /* 0x8000001e443c7223 */ /* 0x000fc80000000079 */
[----:B------:R-:W-:-:S04]  /*3ca0*/  FFMA R121, R117, -R31, R60 ;  /* 0x8000001f75797223 */ /* 0x000fc8000000003c */
[----:B------:R-:W-:-:S04]  /*3cb0*/  FFMA R60, -R72, R66, R121 ;  /* 0x00000042483c7223 */ /* 0x000fc80000000179 */
        /* <DEDUP_REMOVED lines=15> */
.L_x_54:
[----:B------:R-:W-:Y:S05]  /*3db0*/  BSYNC.RECONVERGENT B4 ;  /* 0x0000000000047941 */ /* 0x000fea0003800200 */
.L_x_53:
        /* <DEDUP_REMOVED lines=21> */
.L_x_56:
[----:B------:R-:W-:Y:S05]  /*3f10*/  BSYNC.RECONVERGENT B4 ;  /* 0x0000000000047941 */ /* 0x000fea0003800200 */
.L_x_55:
[----:B------:R-:W-:Y:S01]  /*3f20*/  FFMA R121, R119, -R79, R88 ;  /* 0x8000004f77797223 */ /* 0x000fe20000000058 */
[----:B------:R-:W0:Y:S01]  /*3f30*/  MUFU.RCP R76, R139 ;  /* 0x0000008b004c7308 */ /* 0x000e220000001000 */
[----:B------:R-:W-:Y:S02]  /*3f40*/  BSSY.RECONVERGENT B4, `(.L_x_57) ;  /* 0x0000013000047945 */ /* 0x000fe40003800200 */
[----:B------:R-:W-:-:S04]  /*3f50*/  FFMA R52, -R40, R68, R121 ;  /* 0x0000004428347223 */ /* 0x000fc80000000179 */
[----:B------:R-:W-:-:S04]  /*3f60*/  FFMA R121, R117, -R41, R52 ;  /* 0x8000002975797223 */ /* 0x000fc80000000034 */
        /* <DEDUP_REMOVED lines=16> */
.L_x_58:
[----:B------:R-:W-:Y:S05]  /*4070*/  BSYNC.RECONVERGENT B4 ;  /* 0x0000000000047941 */ /* 0x000fea0003800200 */
.L_x_57:
        /* <DEDUP_REMOVED lines=21> */
.L_x_60:
[----:B------:R-:W-:Y:S05]  /*41d0*/  BSYNC.RECONVERGENT B4 ;  /* 0x0000000000047941 */ /* 0x000fea0003800200 */
.L_x_59:
[----:B------:R-:W-:Y:S05]  /*41e0*/  @P0 BRA `(.L_x_61) ;  /* 0xfffffff000dc0947 */ /* 0x000fea000383ffff */
[----:B------:R-:W-:Y:S01]  /*41f0*/  FFMA R121, R119, R119, RZ ;  /* 0x0000007777797223 */ /* 0x000fe200000000ff */
[----:B------:R-:W-:Y:S03]  /*4200*/  BSSY.RECONVERGENT B1, `(.L_x_62) ;  /* 0x0000015000017945 */ /* 0x000fe60003800200 */
[----:B------:R-:W-:-:S04]  /*4210*/  FFMA R74, R68, R68, R121 ;  /* 0x00000044444a7223 */ /* 0x000fc80000000079 */
[----:B------:R-:W-:-:S04]  /*4220*/  FFMA R121, R117, R117, R74 ;  /* 0x0000007575797223 */ /* 0x000fc8000000004a */
[----:B------:R-:W-:-:S04]  /*4230*/  FFMA R74, R66, R66, R121 ;  /* 0x00000042424a7223 */ /* 0x000fc80000000079 */
[----:B------:R-:W-:-:S04]  /*4240*/  FFMA R121, R115, R115, R74 ;  /* 0x0000007373797223 */ /* 0x000fc8000000004a */
[----:B------:R-:W-:-:S04]  /*4250*/  FFMA R74, R60, R60, R121 ;  /* 0x0000003c3c4a7223 */ /* 0x000fc80000000079 */
[----:B------:R-:W-:-:S04]  /*4260*/  FFMA R121, R113, R113, R74 ;  /* 0x0000007171797223 */ /* 0x000fc8000000004a */
[----:B------:R-:W-:-:S04]  /*4270*/  FFMA R121, R52, R52, R121 ;  /* 0x0000003434797223 */ /* 0x000fc80000000079 */
[----:B------:R-:W-:-:S04]  /*4280*/  FFMA R74, R58, R58, R121 ;  /* 0x0000003a3a4a7223 */ /* 0x000fc80000000079 */
[----:B------:R0:W1:Y:S01]  /*4290*/  MUFU.RSQ R121, R74 ;  /* 0x0000004a00797308 */ /* 0x0000620000001400 */
[----:B------:R-:W-:-:S04]  /*42a0*/  IADD3 R76, PT, PT, R74, -0xd000000, RZ ;  /* 0xf30000004a4c7810 */ /* 0x000fc80007ffe0ff */
[----:B------:R-:W-:-:S13]  /*42b0*/  ISETP.GT.U32.AND P0, PT, R76, 0x727fffff, PT ;  /* 0x727fffff4c00780c */ /* 0x000fda0003f04070 */
[----:B01----:R-:W-:Y:S05]  /*42c0*/  @!P0 BRA `(.L_x_63) ;  /* 0x0000000000108947 */ /* 0x003fea0003800000 */
[----:B------:R-:W-:-:S07]  /*42d0*/  MOV R120, 0x42f0 ;  /* 0x000042f000787802 */ /* 0x000fce0000000f00 */
[----:B------:R-:W-:Y:S05]  /*42e0*/  CALL.REL.NOINC `($__internal_2_$__cuda_sm20_sqrt_rn_f32_slowpath) ;  /* 0x0000003400a87944 */ /* 0x000fea0003c00000 */
[----:B------:R-:W-:Y:S01]  /*42f0*/  MOV R149, R82 ;  /* 0x0000005200957202 */ /* 0x000fe20000000f00 */
[----:B------:R-:W-:Y:S06]  /*4300*/  BRA `(.L_x_64) ;  /* 0x0000000000107947 */ /* 0x000fec0003800000 */
.L_x_63:
[----:B------:R-:W-:Y:S01]  /*4310*/  FMUL.FTZ R149, R74, R121 ;  /* 0x000000794a957220 */ /* 0x000fe20000410000 */
[----:B------:R-:W-:-:S03]  /*4320*/  FMUL.FTZ R76, R121, 0.5 ;  /* 0x3f000000794c7820 */ /* 0x000fc60000410000 */
[----:B------:R-:W-:-:S04]  /*4330*/  FFMA R74, -R149, R149, R74 ;  /* 0x00000095954a7223 */ /* 0x000fc8000000014a */
[----:B------:R-:W-:-:S07]  /*4340*/  FFMA R149, R74, R76, R149 ;  /* 0x0000004c4a957223 */ /* 0x000fce0000000095 */
.L_x_64:
[----:B------:R-:W-:Y:S05]  /*4350*/  BSYNC.RECONVERGENT B1 ;  /* 0x0000000000017941 */ /* 0x000fea0003800200 */
.L_x_62:
[----:B------:R-:W-:-:S13]  /*4360*/  FSETP.GEU.AND P0, PT, R149, 9.9999999600419720025e-13, PT ;  /* 0x2b8cbccc9500780b */ /* 0x000fda0003f0e000 */
[----:B------:R-:W-:Y:S05]  /*4370*/  @!P0 BREAK.RELIABLE B3 ;  /* 0x0000000000038942 */ /* 0x000fea0003800100 */
[----:B------:R-:W-:Y:S05]  /*4380*/  @!P0 BRA `(.L_x_30) ;  /* 0x0000003000048947 */ /* 0x000fea0003800000 */
[----:B------:R-:W0:Y:S01]  /*4390*/  MUFU.RCP R74, R149 ;  /* 0x00000095004a7308 */ /* 0x000e220000001000 */
[----:B------:R-:W-:Y:S07]  /*43a0*/  BSSY.RECONVERGENT B4, `(.L_x_65) ;  /* 0x000000d000047945 */ /* 0x000fee0003800200 */
[----:B------:R-:W1:Y:S01]  /*43b0*/  FCHK P0, R119, R149 ;  /* 0x0000009577007302 */ /* 0x000e620000000000 */
[----:B0-----:R-:W-:-:S04]  /*43c0*/  FFMA R121, R74, -R149, 1 ;  /* 0x3f8000004a797423 */ /* 0x001fc80000000895 */
[----:B------:R-:W-:-:S04]  /*43d0*/  FFMA R74, R74, R121, R74 ;  /* 0x000000794a4a7223 */ /* 0x000fc8000000004a */
[----:B------:R-:W-:-:S04]  /*43e0*/  FFMA R76, R74, R119, RZ ;  /* 0x000000774a4c7223 */ /* 0x000fc800000000ff */
[----:B------:R-:W-:-:S04]  /*43f0*/  FFMA R145, R76, -R149, R119 ;  /* 0x800000954c917223 */ /* 0x000fc80000000077 */
[----:B------:R-:W-:Y:S01]  /*4400*/  FFMA R145, R74, R145, R76 ;  /* 0x000000914a917223 */ /* 0x000fe2000000004c */
[----:B-1----:R-:W-:Y:S06]  /*4410*/  @!P0 BRA `(.L_x_66) ;  /* 0x0000000000148947 */ /* 0x002fec0003800000 */
[----:B------:R-:W-:Y:S02]  /*4420*/  MOV R74, R119 ;  /* 0x00000077004a7202 */ /* 0x000fe40000000f00 */
[----:B------:R-:W-:Y:S02]  /*4430*/  MOV R121, R149 ;  /* 0x0000009500797202 */ /* 0x000fe40000000f00 */
[----:B------:R-:W-:-:S07]  /*4440*/  MOV R120, 0x4460 ;  /* 0x0000446000787802 */ /* 0x000fce0000000f00 */
[----:B------:R-:W-:Y:S05]  /*4450*/  CALL.REL.NOINC `($__internal_3_$__cuda_sm3x_div_rn_noftz_f32_slowpath) ;  /* 0x0000003400a07944 */ /* 0x000fea0003c00000 */
[----:B------:R-:W-:-:S07]  /*4460*/  MOV R145, R74 ;  /* 0x0000004a00917202 */ /* 0x000fce0000000f00 */
.L_x_66:
[----:B------:R-:W-:Y:S05]  /*4470*/  BSYNC.RECONVERGENT B4 ;  /* 0x0000000000047941 */ /* 0x000fea0003800200 */
.L_x_65:
        /* <DEDUP_REMOVED lines=14> */
.L_x_68:
[----:B------:R-:W-:Y:S05]  /*4560*/  BSYNC.RECONVERGENT B4 ;  /* 0x0000000000047941 */ /* 0x000fea0003800200 */
.L_x_67:
        /* <DEDUP_REMOVED lines=14> */
.L_x_70:
[----:B------:R-:W-:Y:S05]  /*4650*/  BSYNC.RECONVERGENT B4 ;  /* 0x0000000000047941 */ /* 0x000fea0003800200 */
.L_x_69:
        /* <DEDUP_REMOVED lines=14> */
.L_x_72:
[----:B------:R-:W-:Y:S05]  /*4740*/  BSYNC.RECONVERGENT B4 ;  /* 0x0000000000047941 */ /* 0x000fea0003800200 */
.L_x_71:
        /* <DEDUP_REMOVED lines=14> */
.L_x_74:
[----:B------:R-:W-:Y:S05]  /*4830*/  BSYNC.RECONVERGENT B4 ;  /* 0x0000000000047941 */ /* 0x000fea0003800200 */
.L_x_73:
        /* <DEDUP_REMOVED lines=14> */
.L_x_76:
[----:B------:R-:W-:Y:S05]  /*4920*/  BSYNC.RECONVERGENT B4 ;  /* 0x0000000000047941 */ /* 0x000fea0003800200 */
.L_x_75:
        /* <DEDUP_REMOVED lines=14> */
.L_x_78:
[----:B------:R-:W-:Y:S05]  /*4a10*/  BSYNC.RECONVERGENT B4 ;  /* 0x0000000000047941 */ /* 0x000fea0003800200 */
.L_x_77:
        /* <DEDUP_REMOVED lines=14> */
.L_x_80:
[----:B------:R-:W-:Y:S05]  /*4b00*/  BSYNC.RECONVERGENT B4 ;  /* 0x0000000000047941 */ /* 0x000fea0003800200 */
.L_x_79:
        /* <DEDUP_REMOVED lines=13> */
.L_x_82:
[----:B------:R-:W-:Y:S05]  /*4be0*/  BSYNC.RECONVERGENT B4 ;  /* 0x0000000000047941 */ /* 0x000fea0003800200 */
.L_x_81:
[----:B------:R-:W-:Y:S01]  /*4bf0*/  FADD R52, R145, -R96 ;  /* 0x8000006091347221 */ /* 0x000fe20000000000 */
[----:B------:R-:W-:Y:S01]  /*4c00*/  FADD R121, R119, -R94 ;  /* 0x8000005e77797221 */ /* 0x000fe20000000000 */
[----:B------:R-:W-:Y:S01]  /*4c10*/  FADD R89, R68, -R89 ;  /* 0x8000005944597221 */ /* 0x000fe20000000000 */
[----:B------:R-:W-:Y:S01]  /*4c20*/  FADD R87, R66, -R87 ;  /* 0x8000005742577221 */ /* 0x000fe20000000000 */
[----:B------:R-:W-:Y:S01]  /*4c30*/  FFMA R52, R52, R52, RZ ;  /* 0x0000003434347223 */ /* 0x000fe200000000ff */
[----:B------:R-:W-:Y:S01]  /*4c40*/  FADD R85, R115, -R85 ;  /* 0x8000005573557221 */ /* 0x000fe20000000000 */
[----:B------:R-:W-:Y:S02]  /*4c50*/  ISETP.GE.U32.AND P0, PT, R93, 0x63, PT ;  /* 0x000000635d00780c */ /* 0x000fe40003f06070 */
[----:B------:R-:W-:Y:S01]  /*4c60*/  FFMA R52, R121, R121, R52 ;  /* 0x0000007979347223 */ /* 0x000fe20000000034 */
[----:B------:R-:W-:Y:S01]  /*4c70*/  FADD R121, R117, -R92 ;  /* 0x8000005c75797221 */ /* 0x000fe20000000000 */
[----:B------:R-:W-:-:S02]  /*4c80*/  IADD3 R58, PT, PT, R93, 0x1, RZ ;  /* 0x000000015d3a7810 */ /* 0x000fc40007ffe0ff */
[----:B------:R-:W-:Y:S01]  /*4c90*/  FFMA R52, R89, R89, R52 ;  /* 0x0000005959347223 */ /* 0x000fe20000000034 */
[----:B------:R-:W-:Y:S01]  /*4ca0*/  FADD R89, R147, -R90 ;  /* 0x8000005a93597221 */ /* 0x000fe20000000000 */
[----:B------:R-:W-:Y:S02]  /*4cb0*/  MOV R93, R58 ;  /* 0x0000003a005d7202 */ /* 0x000fe40000000f00 */
[----:B------:R-:W-:Y:S01]  /*4cc0*/  FFMA R52, R121, R121, R52 ;  /* 0x0000007979347223 */ /* 0x000fe20000000034 */
[----:B------:R-:W-:Y:S02]  /*4cd0*/  MOV R96, R145 ;  /* 0x0000009100607202 */ /* 0x000fe40000000f00 */
[----:B------:R-:W-:Y:S01]  /*4ce0*/  MOV R94, R119 ;  /* 0x00000077005e7202 */ /* 0x000fe20000000f00 */
[----:B------:R-:W-:Y:S01]  /*4cf0*/  FFMA R52, R87, R87, R52 ;  /* 0x0000005757347223 */ /* 0x000fe20000000034 */
[----:B------:R-:W-:Y:S01]  /*4d00*/  FADD R87, R113, -R88 ;  /* 0x8000005871577221 */ /* 0x000fe20000000000 */
[----:B------:R-:W-:-:S02]  /*4d10*/  MOV R92, R117 ;  /* 0x00000075005c7202 */ /* 0x000fc40000000f00 */
[----:B------:R-:W-:Y:S01]  /*4d20*/  FFMA R52, R89, R89, R52 ;  /* 0x0000005959347223 */ /* 0x000fe20000000034 */
[----:B------:R-:W-:Y:S02]  /*4d30*/  MOV R89, R68 ;  /* 0x0000004400597202 */ /* 0x000fe40000000f00 */
[----:B------:R-:W-:Y:S01]  /*4d40*/  MOV R90, R147 ;  /* 0x00000093005a7202 */ /* 0x000fe20000000f00 */
[----:B------:R-:W-:Y:S01]  /*4d50*/  FFMA R52, R85, R85, R52 ;  /* 0x0000005555347223 */ /* 0x000fe20000000034 */
[----:B------:R-:W-:Y:S01]  /*4d60*/  FADD R85, R74, -R91 ;  /* 0x8000005b4a557221 */ /* 0x000fe20000000000 */
[----:B------:R-:W-:Y:S02]  /*4d70*/  MOV R88, R113 ;  /* 0x0000007100587202 */ /* 0x000fe40000000f00 */
[----:B------:R-:W-:Y:S01]  /*4d80*/  FFMA R52, R87, R87, R52 ;  /* 0x0000005757347223 */ /* 0x000fe20000000034 */
[----:B------:R-:W-:Y:S02]  /*4d90*/  MOV R87, R66 ;  /* 0x0000004200577202 */ /* 0x000fe40000000f00 */
[----:B------:R-:W-:Y:S01]  /*4da0*/  MOV R91, R74 ;  /* 0x0000004a005b7202 */ /* 0x000fe20000000f00 */
[----:B------:R-:W-:Y:S01]  /*4db0*/  FFMA R52, R85, R85, R52 ;  /* 0x0000005555347223 */ /* 0x000fe20000000034 */
[----:B------:R-:W-:-:S04]  /*4dc0*/  MOV R85, R115 ;  /* 0x0000007300557202 */ /* 0x000fc80000000f00 */
[----:B------:R-:W-:-:S13]  /*4dd0*/  FSETP.GEU.AND P1, PT, R52, 1.00000001335143196e-10, PT ;  /* 0x2edbe6ff3400780b */ /* 0x000fda0003f2e000 */
[----:B------:R-:W-:Y:S05]  /*4de0*/  @!P0 BRA P1, `(.L_x_83) ;  /* 0xffffffe400bc8947 */ /* 0x000fea000083ffff */
[----:B------:R-:W-:Y:S05]  /*4df0*/  BSYNC.RELIABLE B3 ;  /* 0x0000000000037941 */ /* 0x000fea0003800100 */
.L_x_42:
[----:B------:R-:W-:Y:S01]  /*4e00*/  FMUL R18, RZ, R86 ;  /* 0x00000056ff127220 */ /* 0x000fe20000400000 */
[----:B------:R-:W-:-:S03]  /*4e10*/  FFMA R15, -RZ, R3, RZ ;  /* 0x00000003ff0f7223 */ /* 0x000fc600000001ff */
[--C-:B------:R-:W-:Y:S01]  /*4e20*/  FADD R4, RZ, -R18.reuse ;  /* 0x80000012ff047221 */ /* 0x100fe20000000000 */
[----:B------:R-:W-:-:S03]  /*4e30*/  FADD R13, R3, -R18 ;  /* 0x80000012030d7221 */ /* 0x000fc60000000000 */
[----:B------:R-:W-:-:S04]  /*4e40*/  FMUL R4, RZ, R4 ;  /* 0x00000004ff047220 */ /* 0x000fc80000400000 */
[----:B------:R-:W-:-:S04]  /*4e50*/  FFMA R5, R3, R13, -R4 ;  /* 0x0000000d03057223 */ /* 0x000fc80000000804 */
[----:B------:R-:W-:-:S05]  /*4e60*/  FFMA R7, R84, R15, R5 ;  /* 0x0000000f54077223 */ /* 0x000fca0000000005 */
[----:B------:R-:W-:-:S13]  /*4e70*/  FSETP.GEU.AND P0, PT, |R7|, 1.00000001335143196e-10, PT ;  /* 0x2edbe6ff0700780b */ /* 0x000fda0003f0e200 */
[----:B------:R-:W-:Y:S05]  /*4e80*/  @!P0 BRA `(.L_x_30) ;  /* 0x0000002400448947 */ /* 0x000fea0003800000 */
[----:B------:R-:W-:Y:S01]  /*4e90*/  IADD3 R4, PT, PT, R7, 0x1800000, RZ ;  /* 0x0180000007047810 */ /* 0x000fe20007ffe0ff */
[----:B------:R-:W-:Y:S01]  /*4ea0*/  BSSY.RECONVERGENT B1, `(.L_x_84) ;  /* 0x000000c000017945 */ /* 0x000fe20003800200 */
[----:B------:R-:W-:Y:S02]  /*4eb0*/  FMUL R111, R111, -R0 ;  /* 0x800000006f6f7220 */ /* 0x000fe40000400000 */
[----:B------:R-:W-:-:S04]  /*4ec0*/  LOP3.LUT R4, R4, 0x7f800000, RZ, 0xc0, !PT ;  /* 0x7f80000004047812 */ /* 0x000fc800078ec0ff */
[----:B------:R-:W-:-:S13]  /*4ed0*/  ISETP.GT.U32.AND P0, PT, R4, 0x1ffffff, PT ;  /* 0x01ffffff0400780c */ /* 0x000fda0003f04070 */
[----:B------:R-:W-:Y:S05]  /*4ee0*/  @P0 BRA `(.L_x_85) ;  /* 0x00000000000c0947 */ /* 0x000fea0003800000 */
[----:B------:R-:W-:-:S07]  /*4ef0*/  MOV R10, 0x4f10 ;  /* 0x00004f10000a7802 */ /* 0x000fce0000000f00 */
[----:B------:R-:W-:Y:S05]  /*4f00*/  CALL.REL.NOINC `($__internal_1_$__cuda_sm20_rcp_rn_f32_slowpath) ;  /* 0x0000002400c87944 */ /* 0x000fea0003c00000 */
[----:B------:R-:W-:Y:S05]  /*4f10*/  BRA `(.L_x_86) ;  /* 0x0000000000107947 */ /* 0x000fea0003800000 */
.L_x_85:
[----:B------:R-:W0:Y:S02]  /*4f20*/  MUFU.RCP R6, R7 ;  /* 0x0000000700067308 */ /* 0x000e240000001000 */
[----:B0-----:R-:W-:-:S04]  /*4f30*/  FFMA R4, R7, R6, -1 ;  /* 0xbf80000007047423 */ /* 0x001fc80000000006 */
[----:B------:R-:W-:-:S04]  /*4f40*/  FADD.FTZ R5, -R4, -RZ ;  /* 0x800000ff04057221 */ /* 0x000fc80000010100 */
[----:B------:R-:W-:-:S07]  /*4f50*/  FFMA R6, R6, R5, R6 ;  /* 0x0000000506067223 */ /* 0x000fce0000000006 */
.L_x_86:
[----:B------:R-:W-:Y:S05]  /*4f60*/  BSYNC.RECONVERGENT B1 ;  /* 0x0000000000017941 */ /* 0x000fea0003800200 */
.L_x_84:
[-C--:B------:R-:W-:Y:S01]  /*4f70*/  FFMA R4, R0, R145.reuse, RZ ;  /* 0x0000009100047223 */ /* 0x080fe200000000ff */
[-C--:B------:R-:W-:Y:S01]  /*4f80*/  FFMA R7, RZ, R145.reuse, RZ ;  /* 0x00000091ff077223 */ /* 0x080fe200000000ff */
[----:B------:R-:W-:Y:S01]  /*4f90*/  FFMA R8, R2, R145, RZ ;  /* 0x0000009102087223 */ /* 0x000fe200000000ff */
[C---:B------:R-:W-:Y:S01]  /*4fa0*/  FFMA R9, R0.reuse, R117, RZ ;  /* 0x0000007500097223 */ /* 0x040fe200000000ff */
[-C--:B------:R-:W-:Y:S01]  /*4fb0*/  FFMA R5, RZ, R119.reuse, R4 ;  /* 0x00000077ff057223 */ /* 0x080fe20000000004 */
[-C--:B------:R-:W-:Y:S01]  /*4fc0*/  FFMA R7, R0, R119.reuse, R7 ;  /* 0x0000007700077223 */ /* 0x080fe20000000007 */
[C---:B------:R-:W-:Y:S01]  /*4fd0*/  FFMA R119, R111.reuse, R119, R8 ;  /* 0x000000776f777223 */ /* 0x040fe20000000008 */
[----:B------:R-:W-:Y:S01]  /*4fe0*/  FFMA R8, RZ, R115, RZ ;  /* 0x00000073ff087223 */ /* 0x000fe200000000ff */
[-C--:B------:R-:W-:Y:S01]  /*4ff0*/  FFMA R11, RZ, R117.reuse, RZ ;  /* 0x00000075ff0b7223 */ /* 0x080fe200000000ff */
[C---:B------:R-:W-:Y:S01]  /*5000*/  FFMA R117, R2.reuse, R117, RZ ;  /* 0x0000007502757223 */ /* 0x040fe200000000ff */
[-C--:B------:R-:W-:Y:S01]  /*5010*/  FFMA R12, R2, R115.reuse, RZ ;  /* 0x00000073020c7223 */ /* 0x080fe200000000ff */
[C---:B------:R-:W-:Y:S01]  /*5020*/  FFMA R2, R0.reuse, R115, RZ ;  /* 0x0000007300027223 */ /* 0x040fe200000000ff */
[-C--:B------:R-:W-:Y:S01]  /*5030*/  FFMA R4, RZ, R66.reuse, R9 ;  /* 0x00000042ff047223 */ /* 0x080fe20000000009 */
[CC--:B------:R-:W-:Y:S01]  /*5040*/  FFMA R9, R0.reuse, R113.reuse, R8 ;  /* 0x0000007100097223 */ /* 0x0c0fe20000000008 */
[----:B------:R-:W-:Y:S01]  /*5050*/  FFMA R10, R0, R66, R11 ;  /* 0x00000042000a7223 */ /* 0x000fe2000000000b */
[-C--:B------:R-:W-:Y:S01]  /*5060*/  FFMA R11, R111, R113.reuse, R12 ;  /* 0x000000716f0b7223 */ /* 0x080fe2000000000c */
[----:B------:R-:W-:Y:S01]  /*5070*/  FFMA R113, RZ, R113, R2 ;  /* 0x00000071ff717223 */ /* 0x000fe20000000002 */
[----:B------:R-:W-:Y:S01]  /*5080*/  FFMA R16, RZ, R74, R9 ;  /* 0x0000004aff107223 */ /* 0x000fe20000000009 */
[----:B------:R-:W-:Y:S01]  /*5090*/  FMUL R9, RZ, R84 ;  /* 0x00000054ff097220 */ /* 0x000fe20000400000 */
[----:B------:R-:W-:Y:S01]  /*50a0*/  FFMA R8, RZ, R147, R4 ;  /* 0x00000093ff087223 */ /* 0x000fe20000000004 */
[----:B------:R-:W-:Y:S01]  /*50b0*/  FFMA R14, RZ, R74, R113 ;  /* 0x0000004aff0e7223 */ /* 0x000fe20000000071 */
[----:B------:R-:W-:Y:S01]  /*50c0*/  FADD R74, R11, R74 ;  /* 0x0000004a0b4a7221 */ /* 0x000fe20000000000 */
[-C--:B------:R-:W-:Y:S01]  /*50d0*/  FMUL R0, R13, R6.reuse ;  /* 0x000000060d007220 */ /* 0x080fe20000400000 */
[----:B------:R-:W-:Y:S01]  /*50e0*/  FMUL R4, R15, R6 ;  /* 0x000000060f047220 */ /* 0x000fe20000400000 */
[----:B------:R-:W-:Y:S01]  /*50f0*/  FFMA R17, RZ, R68, R5 ;  /* 0x00000044ff117223 */ /* 0x000fe20000000005 */
[C---:B------:R-:W-:Y:S01]  /*5100*/  FFMA R11, -R3.reuse, R84, R18 ;  /* 0x00000054030b7223 */ /* 0x040fe20000000112 */
[C---:B------:R-:W-:Y:S01]  /*5110*/  FMUL R15, R3.reuse, R3 ;  /* 0x00000003030f7220 */ /* 0x040fe20000400000 */
[C---:B------:R-:W-:Y:S01]  /*5120*/  FFMA R13, -R3.reuse, R86, R9 ;  /* 0x00000056030d7223 */ /* 0x040fe20000000109 */
[----:B------:R-:W-:Y:S01]  /*5130*/  FFMA R5, RZ, R68, R7 ;  /* 0x00000044ff057223 */ /* 0x000fe20000000007 */
[----:B------:R-:W-:Y:S01]  /*5140*/  FADD R3, R3, -R9 ;  /* 0x8000000903037221 */ /* 0x000fe20000000000 */
[----:B------:R-:W-:Y:S01]  /*5150*/  FFMA R66, R111, R66, R117 ;  /* 0x000000426f427223 */ /* 0x000fe20000000075 */
[----:B------:R-:W-:Y:S01]  /*5160*/  FADD R7, R119, R68 ;  /* 0x0000004477077221 */ /* 0x000fe20000000000 */
[----:B------:R-:W-:Y:S01]  /*5170*/  FFMA R12, RZ, R147, R10 ;  /* 0x00000093ff0c7223 */ /* 0x000fe2000000000a */
[-C--:B------:R-:W-:Y:S01]  /*5180*/  FMUL R2, R18, R6.reuse ;  /* 0x0000000612027220 */ /* 0x080fe20000400000 */
[-C--:B------:R-:W-:Y:S01]  /*5190*/  FMUL R11, R11, R6.reuse ;  /* 0x000000060b0b7220 */ /* 0x080fe20000400000 */
[-C--:B------:R-:W-:Y:S01]  /*51a0*/  FMUL R9, R9, R6.reuse ;  /* 0x0000000609097220 */ /* 0x080fe20000400000 */
[-C--:B------:R-:W-:Y:S01]  /*51b0*/  FMUL R10, R15, R6.reuse ;  /* 0x000000060f0a7220 */ /* 0x080fe20000400000 */
[-C--:B------:R-:W-:Y:S01]  /*51c0*/  FMUL R3, R3, R6.reuse ;  /* 0x0000000603037220 */ /* 0x080fe20000400000 */
[----:B------:R-:W-:Y:S01]  /*51d0*/  FMUL R13, R13, R6 ;  /* 0x000000060d0d7220 */ /* 0x000fe20000400000 */
[----:B------:R-:W-:Y:S01]  /*51e0*/  FADD R66, R66, R147 ;  /* 0x0000009342427221 */ /* 0x000fe20000000000 */
[C---:B------:R-:W-:Y:S01]  /*51f0*/  FFMA R6, R0.reuse, R17, RZ ;  /* 0x0000001100067223 */ /* 0x040fe200000000ff */
[C---:B------:R-:W-:Y:S01]  /*5200*/  FFMA R15, R0.reuse, R5, RZ ;  /* 0x00000005000f7223 */ /* 0x040fe200000000ff */
[----:B------:R-:W-:Y:S01]  /*5210*/  FFMA R19, R0, R7, RZ ;  /* 0x0000000700137223 */ /* 0x000fe200000000ff */
[-C--:B------:R-:W-:Y:S01]  /*5220*/  FFMA R0, R2, R17.reuse, RZ ;  /* 0x0000001102007223 */ /* 0x080fe200000000ff */
[C---:B------:R-:W-:Y:S01]  /*5230*/  FFMA R21, R4.reuse, R17, RZ ;  /* 0x0000001104157223 */ /* 0x040fe200000000ff */
[C---:B------:R-:W-:Y:S01]  /*5240*/  FFMA R6, R9.reuse, R8, R6 ;  /* 0x0000000809067223 */ /* 0x040fe20000000006 */
[C---:B------:R-:W-:Y:S01]  /*5250*/  FFMA R17, R9.reuse, R12, R15 ;  /* 0x0000000c09117223 */ /* 0x040fe2000000000f */
[----:B------:R-:W-:Y:S01]  /*5260*/  FFMA R19, R9, R66, R19 ;  /* 0x0000004209137223 */ /* 0x000fe20000000013 */
[-C--:B------:R-:W-:Y:S01]  /*5270*/  FFMA R9, R4, R7.reuse, RZ ;  /* 0x0000000704097223 */ /* 0x080fe200000000ff */
[C---:B------:R-:W-:Y:S01]  /*5280*/  FFMA R18, R3.reuse, R8, R0 ;  /* 0x0000000803127223 */ /* 0x040fe20000000000 */
[C---:B------:R-:W-:Y:S01]  /*5290*/  FFMA R0, R2.reuse, R7, RZ ;  /* 0x0000000702007223 */ /* 0x040fe200000000ff */
[-C--:B------:R-:W-:Y:S01]  /*52a0*/  FFMA R7, R2, R5.reuse, RZ ;  /* 0x0000000502077223 */ /* 0x080fe200000000ff */
[C---:B------:R-:W-:Y:S01]  /*52b0*/  FFMA R9, R4.reuse, R66, R9 ;  /* 0x0000004204097223 */ /* 0x040fe20000000009 */
[C---:B------:R-:W-:Y:S01]  /*52c0*/  FFMA R5, R4.reuse, R5, RZ ;  /* 0x0000000504057223 */ /* 0x040fe200000000ff */
[----:B------:R-:W-:Y:S01]  /*52d0*/  FFMA R21, R4, R8, R21 ;  /* 0x0000000804157223 */ /* 0x000fe20000000015 */
[C---:B------:R-:W-:Y:S01]  /*52e0*/  FFMA R7, R3.reuse, R12, R7 ;  /* 0x0000000c03077223 */ /* 0x040fe20000000007 */
[----:B------:R-:W-:Y:S01]  /*52f0*/  FFMA R15, R10, R74, R9 ;  /* 0x0000004a0a0f7223 */ /* 0x000fe20000000009 */
[----:B------:R-:W-:Y:S01]  /*5300*/  FFMA R66, R3, R66, R0 ;  /* 0x0000004203427223 */ /* 0x000fe20000000000 */
[----:B------:R-:W-:Y:S01]  /*5310*/  FFMA R9, R4, R12, R5 ;  /* 0x0000000c04097223 */ /* 0x000fe20000000005 */
[----:B------:R-:W-:Y:S01]  /*5320*/  FFMA R0, R11, R14, R6 ;  /* 0x0000000e0b007223 */ /* 0x000fe20000000006 */
[-C--:B------:R-:W-:Y:S01]  /*5330*/  FFMA R8, R13, R16.reuse, R7 ;  /* 0x000000100d087223 */ /* 0x080fe20000000007 */
[----:B------:R-:W-:Y:S01]  /*5340*/  FSETP.GT.AND P0, PT, |R15|, 9.9999999600419720025e-13, PT ;  /* 0x2b8cbccc0f00780b */ /* 0x000fe20003f04200 */
[C---:B------:R-:W-:Y:S01]  /*5350*/  FFMA R2, R11.reuse, R16, R17 ;  /* 0x000000100b027223 */ /* 0x040fe20000000011 */
[----:B------:R-:W-:Y:S01]  /*5360*/  FFMA R3, R11, R74, R19 ;  /* 0x0000004a0b037223 */ /* 0x000fe20000000013 */
[CC--:B------:R-:W-:Y:S01]  /*5370*/  FFMA R4, R13.reuse, R14.reuse, R18 ;  /* 0x0000000e0d047223 */ /* 0x0c0fe20000000012 */
[C---:B------:R-:W-:Y:S01]  /*5380*/  FFMA R5, R10.reuse, R14, R21 ;  /* 0x0000000e0a057223 */ /* 0x040fe20000000015 */
[----:B------:R-:W-:Y:S01]  /*5390*/  FFMA R6, R13, R74, R66 ;  /* 0x0000004a0d067223 */ /* 0x000fe20000000042 */
[----:B------:R-:W-:-:S07]  /*53a0*/  FFMA R7, R10, R16, R9 ;  /* 0x000000100a077223 */ /* 0x000fce0000000009 */
[----:B------:R-:W-:Y:S05]  /*53b0*/  @!P0 BRA `(.L_x_30) ;  /* 0x0000001c00f88947 */ /* 0x000fea0003800000 */
[----:B------:R-:W0:Y:S01]  /*53c0*/  MUFU.RCP R10, R15 ;  /* 0x0000000f000a7308 */ /* 0x000e220000001000 */
[----:B------:R-:W-:Y:S07]  /*53d0*/  BSSY.RECONVERGENT B3, `(.L_x_87) ;  /* 0x000000c000037945 */ /* 0x000fee0003800200 */
[----:B------:R-:W1:Y:S01]  /*53e0*/  FCHK P0, R0, R15 ;  /* 0x0000000f00007302 */ /* 0x000e620000000000 */
[----:B0-----:R-:W-:-:S04]  /*53f0*/  FFMA R9, -R15, R10, 1 ;  /* 0x3f8000000f097423 */ /* 0x001fc8000000010a */
[----:B------:R-:W-:-:S04]  /*5400*/  FFMA R9, R10, R9, R10 ;  /* 0x000000090a097223 */ /* 0x000fc8000000000a */
[----:B------:R-:W-:-:S04]  /*5410*/  FFMA R10, R0, R9, RZ ;  /* 0x00000009000a7223 */ /* 0x000fc800000000ff */
[----:B------:R-:W-:-:S04]  /*5420*/  FFMA R11, -R15, R10, R0 ;  /* 0x0000000a0f0b7223 */ /* 0x000fc80000000100 */
[----:B------:R-:W-:Y:S01]  /*5430*/  FFMA R74, R9, R11, R10 ;  /* 0x0000000b094a7223 */ /* 0x000fe2000000000a */
[----:B-1----:R-:W-:Y:S06]  /*5440*/  @!P0 BRA `(.L_x_88) ;  /* 0x0000000000108947 */ /* 0x002fec0003800000 */
[----:B------:R-:W-:Y:S02]  /*5450*/  MOV R74, R0 ;  /* 0x00000000004a7202 */ /* 0x000fe40000000f00 */
[----:B------:R-:W-:Y:S02]  /*5460*/  MOV R121, R15 ;  /* 0x0000000f00797202 */ /* 0x000fe40000000f00 */
[----:B------:R-:W-:-:S07]  /*5470*/  MOV R120, 0x5490 ;  /* 0x0000549000787802 */ /* 0x000fce0000000f00 */
[----:B------:R-:W-:Y:S05]  /*5480*/  CALL.REL.NOINC `($__internal_3_$__cuda_sm3x_div_rn_noftz_f32_slowpath) ;  /* 0x0000002400947944 */ /* 0x000fea0003c00000 */
.L_x_88:
[----:B------:R-:W-:Y:S05]  /*5490*/  BSYNC.RECONVERGENT B3 ;  /* 0x0000000000037941 */ /* 0x000fea0003800200 */
.L_x_87:
[----:B------:R-:W0:Y:S01]  /*54a0*/  MUFU.RCP R0, R15 ;  /* 0x0000000f00007308 */ /* 0x000e220000001000 */
[----:B------:R-:W-:Y:S07]  /*54b0*/  BSSY.RECONVERGENT B3, `(.L_x_89) ;  /* 0x000000d000037945 */ /* 0x000fee0003800200 */
[----:B------:R-:W1:Y:S01]  /*54c0*/  FCHK P0, R2, R15 ;  /* 0x0000000f02007302 */ /* 0x000e620000000000 */
[----:B0-----:R-:W-:-:S04]  /*54d0*/  FFMA R9, -R15, R0, 1 ;  /* 0x3f8000000f097423 */ /* 0x001fc80000000100 */
[----:B------:R-:W-:Y:S01]  /*54e0*/  FFMA R12, R0, R9, R0 ;  /* 0x00000009000c7223 */ /* 0x000fe20000000000 */
[----:B------:R-:W-:-:S03]  /*54f0*/  MOV R0, R74 ;  /* 0x0000004a00007202 */ /* 0x000fc60000000f00 */
        /* <DEDUP_REMOVED lines=8> */
.L_x_90:
[----:B------:R-:W-:Y:S05]  /*5580*/  BSYNC.RECONVERGENT B3 ;  /* 0x0000000000037941 */ /* 0x000fea0003800200 */
.L_x_89:
        /* <DEDUP_REMOVED lines=14> */
.L_x_92:
[----:B------:R-:W-:Y:S05]  /*5670*/  BSYNC.RECONVERGENT B3 ;  /* 0x0000000000037941 */ /* 0x000fea0003800200 */
.L_x_91:
        /* <DEDUP_REMOVED lines=14> */
.L_x_94:
[----:B------:R-:W-:Y:S05]  /*5760*/  BSYNC.RECONVERGENT B3 ;  /* 0x0000000000037941 */ /* 0x000fea0003800200 */
.L_x_93:
        /* <DEDUP_REMOVED lines=14> */
.L_x_96:
[----:B------:R-:W-:Y:S05]  /*5850*/  BSYNC.RECONVERGENT B3 ;  /* 0x0000000000037941 */ /* 0x000fea0003800200 */
.L_x_95:
        /* <DEDUP_REMOVED lines=14> */
.L_x_98:
[----:B------:R-:W-:Y:S05]  /*5940*/  BSYNC.RECONVERGENT B3 ;  /* 0x0000000000037941 */ /* 0x000fea0003800200 */
.L_x_97:
        /* <DEDUP_REMOVED lines=14> */
.L_x_100:
[----:B------:R-:W-:Y:S05]  /*5a30*/  BSYNC.RECONVERGENT B3 ;  /* 0x0000000000037941 */ /* 0x000fea0003800200 */
.L_x_99:
        /* <DEDUP_REMOVED lines=14> */
.L_x_102:
[----:B------:R-:W-:Y:S05]  /*5b20*/  BSYNC.RECONVERGENT B3 ;  /* 0x0000000000037941 */ /* 0x000fea0003800200 */
.L_x_101:
[----:B------:R-:W0:Y:S01]  /*5b30*/  MUFU.RCP R10, R15 ;  /* 0x0000000f000a7308 */ /* 0x000e220000001000 */
[----:B------:R-:W-:Y:S01]  /*5b40*/  BSSY.RECONVERGENT B3, `(.L_x_103) ;  /* 0x000000d000037945 */ /* 0x000fe20003800200 */
[----:B------:R-:W-:-:S06]  /*5b50*/  MOV R7, R74 ;  /* 0x0000004a00077202 */ /* 0x000fcc0000000f00 */
[----:B------:R-:W1:Y:S01]  /*5b60*/  FCHK P0, R15, R15 ;  /* 0x0000000f0f007302 */ /* 0x000e620000000000 */
[----:B0-----:R-:W-:-:S04]  /*5b70*/  FFMA R9, -R15, R10, 1 ;  /* 0x3f8000000f097423 */ /* 0x001fc8000000010a */
[----:B------:R-:W-:-:S04]  /*5b80*/  FFMA R9, R10, R9, R10 ;  /* 0x000000090a097223 */ /* 0x000fc8000000000a */
[----:B------:R-:W-:-:S04]  /*5b90*/  FFMA R10, R15, R9, RZ ;  /* 0x000000090f0a7223 */ /* 0x000fc800000000ff */
[----:B------:R-:W-:-:S04]  /*5ba0*/  FFMA R11, -R15, R10, R15 ;  /* 0x0000000a0f0b7223 */ /* 0x000fc8000000010f */
[----:B------:R-:W-:Y:S01]  /*5bb0*/  FFMA R74, R9, R11, R10 ;  /* 0x0000000b094a7223 */ /* 0x000fe2000000000a */
[----:B-1----:R-:W-:Y:S06]  /*5bc0*/  @!P0 BRA `(.L_x_104) ;  /* 0x0000000000108947 */ /* 0x002fec0003800000 */
[-C--:B------:R-:W-:Y:S02]  /*5bd0*/  MOV R74, R15.reuse ;  /* 0x0000000f004a7202 */ /* 0x080fe40000000f00 */
[----:B------:R-:W-:Y:S02]  /*5be0*/  MOV R121, R15 ;  /* 0x0000000f00797202 */ /* 0x000fe40000000f00 */
[----:B------:R-:W-:-:S07]  /*5bf0*/  MOV R120, 0x5c10 ;  /* 0x00005c1000787802 */ /* 0x000fce0000000f00 */
[----:B------:R-:W-:Y:S05]  /*5c00*/  CALL.REL.NOINC `($__internal_3_$__cuda_sm3x_div_rn_noftz_f32_slowpath) ;  /* 0x0000001c00b47944 */ /* 0x000fea0003c00000 */
.L_x_104:
[----:B------:R-:W-:Y:S05]  /*5c10*/  BSYNC.RECONVERGENT B3 ;  /* 0x0000000000037941 */ /* 0x000fea0003800200 */
.L_x_103:
[C---:B------:R-:W-:Y:S02]  /*5c20*/  FSETP.GT.AND P1, PT, |R0|.reuse, 1000000, PT ;  /* 0x497424000000780b */ /* 0x040fe40003f24200 */
[----:B------:R-:W-:Y:S02]  /*5c30*/  CS2R R16, SRZ ;  /* 0x0000000000107805 */ /* 0x000fe4000001ff00 */
[----:B------:R-:W-:Y:S02]  /*5c40*/  PLOP3.LUT P0, PT, PT, PT, PT, 0x8, 0x80 ;  /* 0x000000000080781c */ /* 0x000fe40003f0e170 */
[----:B------:R-:W-:Y:S02]  /*5c50*/  FSETP.EQU.OR P1, PT, |R0|, +INF , P1 ;  /* 0x7f8000000000780b */ /* 0x000fe40000f2a600 */
[----:B------:R-:W-:-:S11]  /*5c60*/  MOV R15, R74 ;  /* 0x0000004a000f7202 */ /* 0x000fd60000000f00 */
[----:B------:R-:W-:Y:S05]  /*5c70*/  @P1 BRA `(.L_x_105) ;  /* 0x0000001400d01947 */ /* 0x000fea0003800000 */
[C---:B------:R-:W-:Y:S02]  /*5c80*/  FSETP.GT.AND P1, PT, |R2|.reuse, 1000000, PT ;  /* 0x497424000200780b */ /* 0x040fe40003f24200 */
[C---:B------:R-:W-:Y:S02]  /*5c90*/  FSETP.GT.AND P2, PT, |R3|.reuse, 1000000, PT ;  /* 0x497424000300780b */ /* 0x040fe40003f44200 */
[----:B------:R-:W-:Y:S02]  /*5ca0*/  FSETP.EQU.OR P1, PT, |R2|, +INF , P1 ;  /* 0x7f8000000200780b */ /* 0x000fe40000f2a600 */
[----:B------:R-:W-:-:S04]  /*5cb0*/  FSETP.EQU.OR P2, PT, |R3|, +INF , P2 ;  /* 0x7f8000000300780b */ /* 0x000fc8000174a600 */
[----:B------:R-:W-:-:S13]  /*5cc0*/  PLOP3.LUT P1, PT, P1, P2, PT, 0xf8, 0x8f ;  /* 0x00000000008f781c */ /* 0x000fda0000f25f70 */
[----:B------:R-:W-:Y:S05]  /*5cd0*/  @P1 BRA `(.L_x_105) ;  /* 0x0000001400b81947 */ /* 0x000fea0003800000 */
[----:B------:R-:W-:Y:S02]  /*5ce0*/  FSETP.GT.AND P1, PT, |R4|, 1000000, PT ;  /* 0x497424000400780b */ /* 0x000fe40003f24200 */
[----:B------:R-:W-:Y:S02]  /*5cf0*/  FSETP.GT.AND P2, PT, |R8|, 1000000, PT ;  /* 0x497424000800780b */ /* 0x000fe40003f44200 */
[----:B------:R-:W-:Y:S02]  /*5d00*/  FSETP.EQU.OR P1, PT, |R4|, +INF , P1 ;  /* 0x7f8000000400780b */ /* 0x000fe40000f2a600 */
[----:B------:R-:W-:-:S04]  /*5d10*/  FSETP.EQU.OR P2, PT, |R8|, +INF , P2 ;  /* 0x7f8000000800780b */ /* 0x000fc8000174a600 */
[----:B------:R-:W-:-:S13]  /*5d20*/  PLOP3.LUT P1, PT, P1, P2, PT, 0xf8, 0x8f ;  /* 0x00000000008f781c */ /* 0x000fda0000f25f70 */
        /* <DEDUP_REMOVED lines=13> */
[C---:B------:R-:W-:Y:S01]  /*5e00*/  FMUL R11, R6.reuse, R5 ;  /* 0x00000005060b7220 */ /* 0x040fe20000400000 */
[----:B------:R-:W-:Y:S01]  /*5e10*/  FMUL R9, R6, R7 ;  /* 0x0000000706097220 */ /* 0x000fe20000400000 */
[----:B------:R-:W-:Y:S02]  /*5e20*/  FMUL R13, R8, R5 ;  /* 0x00000005080d7220 */ /* 0x000fe40000400000 */
[-C--:B------:R-:W-:Y:S01]  /*5e30*/  FFMA R11, R4, R15.reuse, -R11 ;  /* 0x0000000f040b7223 */ /* 0x080fe2000000080b */
[----:B------:R-:W-:Y:S01]  /*5e40*/  FFMA R9, R8, R15, -R9 ;  /* 0x0000000f08097223 */ /* 0x000fe20000000809 */
[----:B------:R-:W-:Y:S02]  /*5e50*/  FFMA R13, R4, R7, -R13 ;  /* 0x00000007040d7223 */ /* 0x000fe4000000080d */
[----:B------:R-:W-:-:S04]  /*5e60*/  FMUL R11, R2, R11 ;  /* 0x0000000b020b7220 */ /* 0x000fc80000400000 */
[----:B------:R-:W-:-:S04]  /*5e70*/  FFMA R10, R0, R9, -R11 ;  /* 0x00000009000a7223 */ /* 0x000fc8000000080b */
[----:B------:R-:W-:-:S05]  /*5e80*/  FFMA R10, R3, R13, R10 ;  /* 0x0000000d030a7223 */ /* 0x000fca000000000a */
[----:B------:R-:W-:-:S13]  /*5e90*/  FSETP.GEU.AND P1, PT, |R10|, 1.00000001335143196e-10, PT ;  /* 0x2edbe6ff0a00780b */ /* 0x000fda0003f2e200 */
[----:B------:R-:W-:Y:S05]  /*5ea0*/  @!P1 BRA `(.L_x_105) ;  /* 0x0000001400449947 */ /* 0x000fea0003800000 */
[----:B------:R-:W0:Y:S01]  /*5eb0*/  LDCU UR4, c[0x0][0x390] ;  /* 0x00007200ff0477ac */ /* 0x000e220008000800 */
[----:B------:R-:W-:Y:S01]  /*5ec0*/  HFMA2 R14, -RZ, RZ, 0, 0 ;  /* 0x00000000ff0e7431 */ /* 0x000fe200000001ff */
[----:B------:R-:W-:Y:S02]  /*5ed0*/  CS2R R16, SRZ ;  /* 0x0000000000107805 */ /* 0x000fe4000001ff00 */
[----:B0-----:R-:W-:-:S04]  /*5ee0*/  MOV R9, UR4 ;  /* 0x0000000400097c02 */ /* 0x001fc80008000f00 */
[----:B------:R-:W-:-:S13]  /*5ef0*/  ISETP.GE.AND P1, PT, R9, 0x1, PT ;  /* 0x000000010900780c */ /* 0x000fda0003f26270 */
[----:B------:R-:W-:Y:S05]  /*5f00*/  @!P1 BRA `(.L_x_106) ;  /* 0x0000001000d89947 */ /* 0x000fea0003800000 */
[----:B------:R-:W-:Y:S02]  /*5f10*/  ISETP.NE.AND P1, PT, R9, 0x1, PT ;  /* 0x000000010900780c */ /* 0x000fe40003f25270 */
[----:B------:R-:W-:Y:S02]  /*5f20*/  CS2R R16, SRZ ;  /* 0x0000000000107805 */ /* 0x000fe4000001ff00 */
[----:B------:R-:W-:Y:S02]  /*5f30*/  MOV R14, RZ ;  /* 0x000000ff000e7202 */ /* 0x000fe40000000f00 */
[----:B------:R-:W-:-:S07]  /*5f40*/  CS2R R10, SRZ ;  /* 0x00000000000a7805 */ /* 0x000fce000001ff00 */
[----:B------:R-:W-:Y:S05]  /*5f50*/  @!P1 BRA `(.L_x_107) ;  /* 0x0000000c00349947 */ /* 0x000fea0003800000 */
[----:B------:R-:W0:Y:S01]  /*5f60*/  LDCU.128 UR8, c[0x0][0x380] ;  /* 0x00007000ff0877ac */ /* 0x000e220008000c00 */
[----:B------:R-:W-:Y:S02]  /*5f70*/  LOP3.LUT R18, R9, 0x7ffffffe, RZ, 0xc0, !PT ;  /* 0x7ffffffe09127812 */ /* 0x000fe400078ec0ff */
[----:B------:R-:W-:Y:S02]  /*5f80*/  CS2R R16, SRZ ;  /* 0x0000000000107805 */ /* 0x000fe4000001ff00 */
[----:B------:R-:W-:Y:S01]  /*5f90*/  IADD3 R18, PT, PT, -R18, RZ, RZ ;  /* 0x000000ff12127210 */ /* 0x000fe20007ffe1ff */
[----:B0-----:R-:W-:Y:S02]  /*5fa0*/  UIADD3 UR6, UP0, UPT, UR8, 0x8, URZ ;  /* 0x0000000808067890 */ /* 0x001fe4000ff1e0ff */
[----:B------:R-:W-:Y:S02]  /*5fb0*/  UIADD3 UR4, UP1, UPT, UR10, 0x8, URZ ;  /* 0x000000080a047890 */ /* 0x000fe4000ff3e0ff */
[----:B------:R-:W-:-:S02]  /*5fc0*/  UIADD3.X UR7, UPT, UPT, URZ, UR9, URZ, UP0, !UPT ;  /* 0x00000009ff077290 */ /* 0x000fc400087fe4ff */
[----:B------:R-:W-:Y:S01]  /*5fd0*/  UIADD3.X UR5, UPT, UPT, URZ, UR11, URZ, UP1, !UPT ;  /* 0x0000000bff057290 */ /* 0x000fe20008ffe4ff */
[----:B------:R-:W-:Y:S02]  /*5fe0*/  MOV R10, UR6 ;  /* 0x00000006000a7c02 */ /* 0x000fe40008000f00 */
[----:B------:R-:W-:Y:S02]  /*5ff0*/  MOV R20, UR4 ;  /* 0x0000000400147c02 */ /* 0x000fe40008000f00 */
[----:B------:R-:W-:Y:S02]  /*6000*/  MOV R11, UR7 ;  /* 0x00000007000b7c02 */ /* 0x000fe40008000f00 */
[----:B------:R-:W-:-:S07]  /*6010*/  MOV R21, UR5 ;  /* 0x0000000500157c02 */ /* 0x000fce0008000f00 */
.L_x_131:
[----:B------:R-:W2:Y:S04]  /*6020*/  LDG.E R13, desc[UR12][R10.64+-0x4] ;  /* 0xfffffc0c0a0d7981 */ /* 0x000ea8000c1e1900 */
[----:B------:R-:W3:Y:S01]  /*6030*/  LDG.E R9, desc[UR12][R10.64+-0x8] ;  /* 0xfffff80c0a097981 */ /* 0x000ee2000c1e1900 */
[----:B------:R-:W-:Y:S01]  /*6040*/  IADD3 R18, PT, PT, R18, 0x2, RZ ;  /* 0x0000000212127810 */ /* 0x000fe20007ffe0ff */
[----:B------:R-:W-:Y:S03]  /*6050*/  BSSY.RECONVERGENT B3, `(.L_x_108) ;  /* 0x0000059000037945 */ /* 0x000fe60003800200 */
[----:B------:R-:W-:Y:S01]  /*6060*/  ISETP.NE.AND P2, PT, R18, RZ, PT ;  /* 0x000000ff1200720c */ /* 0x000fe20003f45270 */
[-C--:B--2---:R-:W-:Y:S01]  /*6070*/  FMUL R12, R7, R13.reuse ;  /* 0x0000000d070c7220 */ /* 0x084fe20000400000 */
[-C--:B------:R-:W-:Y:S01]  /*6080*/  FMUL R19, R2, R13.reuse ;  /* 0x0000000d02137220 */ /* 0x080fe20000400000 */
[----:B------:R-:W-:-:S02]  /*6090*/  FMUL R13, R8, R13 ;  /* 0x0000000d080d7220 */ /* 0x000fc40000400000 */
[-C--:B---3--:R-:W-:Y:S01]  /*60a0*/  FFMA R12, R5, R9.reuse, R12 ;  /* 0x00000009050c7223 */ /* 0x088fe2000000000c */
[-C--:B------:R-:W-:Y:S01]  /*60b0*/  FFMA R74, R0, R9.reuse, R19 ;  /* 0x00000009004a7223 */ /* 0x080fe20000000013 */
[----:B------:R-:W-:Y:S01]  /*60c0*/  FFMA R23, R4, R9, R13 ;  /* 0x0000000904177223 */ /* 0x000fe2000000000d */
[----:B------:R-:W-:Y:S01]  /*60d0*/  MOV R13, R21 ;  /* 0x00000015000d7202 */ /* 0x000fe20000000f00 */
[----:B------:R-:W-:Y:S01]  /*60e0*/  FADD R25, R15, R12 ;  /* 0x0000000c0f197221 */ /* 0x000fe20000000000 */
[----:B------:R-:W-:-:S04]  /*60f0*/  MOV R12, R20 ;  /* 0x00000014000c7202 */ /* 0x000fc80000000f00 */
[----:B------:R-:W-:-:S13]  /*6100*/  FSETP.GEU.AND P1, PT, |R25|, 9.9999999600419720025e-13, PT ;  /* 0x2b8cbccc1900780b */ /* 0x000fda0003f2e200 */
[----:B------:R-:W-:Y:S05]  /*6110*/  @!P1 BRA `(.L_x_109) ;  /* 0x0000000400309947 */ /* 0x000fea0003800000 */
[----:B------:R-:W0:Y:S01]  /*6120*/  MUFU.RCP R9, R25 ;  /* 0x0000001900097308 */ /* 0x000e220000001000 */
[----:B------:R-:W-:Y:S01]  /*6130*/  FADD R74, R3, R74 ;  /* 0x0000004a034a7221 */ /* 0x000fe20000000000 */
[----:B------:R-:W-:Y:S06]  /*6140*/  BSSY.RECONVERGENT B4, `(.L_x_110) ;  /* 0x000000c000047945 */ /* 0x000fec0003800200 */
        /* <DEDUP_REMOVED lines=8> */
[----:B------:R-:W-:-:S07]  /*61d0*/  MOV R120, 0x61f0 ;  /* 0x000061f000787802 */ /* 0x000fce0000000f00 */
[----:B------:R-:W-:Y:S05]  /*61e0*/  CALL.REL.NOINC `($__internal_3_$__cuda_sm3x_div_rn_noftz_f32_slowpath) ;  /* 0x00000018003c7944 */ /* 0x000fea0003c00000 */
[----:B------:R-:W-:-:S07]  /*61f0*/  MOV R19, R74 ;  /* 0x0000004a00137202 */ /* 0x000fce0000000f00 */
.L_x_111:
[----:B------:R-:W-:Y:S05]  /*6200*/  BSYNC.RECONVERGENT B4 ;  /* 0x0000000000047941 */ /* 0x000fea0003800200 */
.L_x_110:
        /* <DEDUP_REMOVED lines=14> */
.L_x_113:
[----:B------:R-:W-:Y:S05]  /*62f0*/  BSYNC.RECONVERGENT B4 ;  /* 0x0000000000047941 */ /* 0x000fea0003800200 */
.L_x_112:
[----:B------:R-:W-:-:S04]  /*6300*/  FSETP.NE.AND P1, PT, |R74|, +INF , PT ;  /* 0x7f8000004a00780b */ /* 0x000fc80003f25200 */
[----:B------:R-:W-:-:S13]  /*6310*/  FSETP.EQU.OR P1, PT, |R19|, +INF , !P1 ;  /* 0x7f8000001300780b */ /* 0x000fda0004f2a600 */
[----:B------:R-:W-:Y:S05]  /*6320*/  @P1 BRA `(.L_x_109) ;  /* 0x0000000000ac1947 */ /* 0x000fea0003800000 */
[----:B------:R-:W2:Y:S04]  /*6330*/  LDG.E R9, desc[UR12][R12.64+-0x4] ;  /* 0xfffffc0c0c097981 */ /* 0x000ea8000c1e1900 */
[----:B------:R-:W3:Y:S01]  /*6340*/  LDG.E R20, desc[UR12][R12.64+-0x8] ;  /* 0xfffff80c0c147981 */ /* 0x000ee2000c1e1900 */
[----:B------:R-:W-:Y:S01]  /*6350*/  BSSY.RECONVERGENT B1, `(.L_x_114) ;  /* 0x0000010000017945 */ /* 0x000fe20003800200 */
[----:B--2---:R-:W-:Y:S01]  /*6360*/  FADD R9, -R9, R74 ;  /* 0x0000004a09097221 */ /* 0x004fe20000000100 */
[----:B---3--:R-:W-:-:S03]  /*6370*/  FADD R20, -R20, R19 ;  /* 0x0000001314147221 */ /* 0x008fc60000000100 */
[----:B------:R-:W-:-:S04]  /*6380*/  FMUL R9, R9, R9 ;  /* 0x0000000909097220 */ /* 0x000fc80000400000 */
[----:B------:R-:W-:-:S04]  /*6390*/  FFMA R74, R20, R20, R9 ;  /* 0x00000014144a7223 */ /* 0x000fc80000000009 */
[----:B------:R0:W1:Y:S01]  /*63a0*/  MUFU.RSQ R19, R74 ;  /* 0x0000004a00137308 */ /* 0x0000620000001400 */
[----:B------:R-:W-:-:S04]  /*63b0*/  IADD3 R9, PT, PT, R74, -0xd000000, RZ ;  /* 0xf30000004a097810 */ /* 0x000fc80007ffe0ff */
[----:B------:R-:W-:-:S13]  /*63c0*/  ISETP.GT.U32.AND P1, PT, R9, 0x727fffff, PT ;  /* 0x727fffff0900780c */ /* 0x000fda0003f24070 */
[----:B01----:R-:W-:Y:S05]  /*63d0*/  @!P1 BRA `(.L_x_115) ;  /* 0x00000000000c9947 */ /* 0x003fea0003800000 */
[----:B------:R-:W-:-:S07]  /*63e0*/  MOV R120, 0x6400 ;  /* 0x0000640000787802 */ /* 0x000fce0000000f00 */
[----:B------:R-:W-:Y:S05]  /*63f0*/  CALL.REL.NOINC `($__internal_2_$__cuda_sm20_sqrt_rn_f32_slowpath) ;  /* 0x0000001400647944 */ /* 0x000fea0003c00000 */
[----:B------:R-:W-:Y:S05]  /*6400*/  BRA `(.L_x_116) ;  /* 0x0000000000107947 */ /* 0x000fea0003800000 */
.L_x_115:
[----:B------:R-:W-:Y:S01]  /*6410*/  FMUL.FTZ R82, R74, R19 ;  /* 0x000000134a527220 */ /* 0x000fe20000410000 */
[----:B------:R-:W-:-:S03]  /*6420*/  FMUL.FTZ R19, R19, 0.5 ;  /* 0x3f00000013137820 */ /* 0x000fc60000410000 */
[----:B------:R-:W-:-:S04]  /*6430*/  FFMA R9, -R82, R82, R74 ;  /* 0x0000005252097223 */ /* 0x000fc8000000014a */
[----:B------:R-:W-:-:S07]  /*6440*/  FFMA R82, R9, R19, R82 ;  /* 0x0000001309527223 */ /* 0x000fce0000000052 */
.L_x_116:
[----:B------:R-:W-:Y:S05]  /*6450*/  BSYNC.RECONVERGENT B1 ;  /* 0x0000000000017941 */ /* 0x000fea0003800200 */
.L_x_114:
[----:B------:R-:W-:-:S13]  /*6460*/  FSETP.GEU.AND P1, PT, R82, 4.5, PT ;  /* 0x409000005200780b */ /* 0x000fda0003f2e000 */
[----:B------:R-:W-:Y:S01]  /*6470*/  @!P1 IADD3 R16, PT, PT, R16, 0x1, RZ ;  /* 0x0000000110109810 */ /* 0x000fe20007ffe0ff */
[----:B------:R-:W-:Y:S01]  /*6480*/  @!P1 FADD R14, R14, R82 ;  /* 0x000000520e0e9221 */ /* 0x000fe20000000000 */
[----:B------:R-:W-:Y:S06]  /*6490*/  @!P1 BRA `(.L_x_109) ;  /* 0x0000000000509947 */ /* 0x000fec0003800000 */
[----:B------:R-:W-:-:S13]  /*64a0*/  FSETP.GEU.AND P1, PT, R82, 9, PT ;  /* 0x411000005200780b */ /* 0x000fda0003f2e000 */
[----:B------:R-:W-:Y:S05]  /*64b0*/  @P1 BRA `(.L_x_109) ;  /* 0x0000000000481947 */ /* 0x000fea0003800000 */
[----:B------:R-:W-:Y:S01]  /*64c0*/  HFMA2 R20, -RZ, RZ, 1.5966796875, -0.0003798007965087890625 ;  /* 0x3e638e39ff147431 */ /* 0x000fe200000001ff */
[----:B------:R-:W-:Y:S01]  /*64d0*/  MOV R9, 0x3f800000 ;  /* 0x3f80000000097802 */ /* 0x000fe20000000f00 */
[----:B------:R-:W-:Y:S01]  /*64e0*/  FADD R74, R82, -4.5 ;  /* 0xc0900000524a7421 */ /* 0x000fe20000000000 */
[----:B------:R-:W-:Y:S03]  /*64f0*/  BSSY.RECONVERGENT B4, `(.L_x_117) ;  /* 0x000000c000047945 */ /* 0x000fe60003800200 */
[----:B------:R-:W0:Y:S01]  /*6500*/  FCHK P1, R74, -4.5 ;  /* 0xc09000004a007902 */ /* 0x000e220000020000 */
[----:B------:R-:W-:-:S04]  /*6510*/  FFMA R9, -R20, 4.5, R9 ;  /* 0x4090000014097823 */ /* 0x000fc80000000109 */
[----:B------:R-:W-:-:S04]  /*6520*/  FFMA R9, R9, -R20, -0.22222222387790679932 ;  /* 0xbe638e3909097423 */ /* 0x000fc80000000814 */
[----:B------:R-:W-:-:S04]  /*6530*/  FFMA R19, R74, R9, RZ ;  /* 0x000000094a137223 */ /* 0x000fc800000000ff */
[----:B------:R-:W-:-:S04]  /*6540*/  FFMA R20, R19, 4.5, R74 ;  /* 0x4090000013147823 */ /* 0x000fc8000000004a */
[----:B------:R-:W-:Y:S01]  /*6550*/  FFMA R9, R9, R20, R19 ;  /* 0x0000001409097223 */ /* 0x000fe20000000013 */
[----:B0-----:R-:W-:Y:S06]  /*6560*/  @!P1 BRA `(.L_x_118) ;  /* 0x0000000000109947 */ /* 0x001fec0003800000 */
[----:B------:R-:W-:Y:S02]  /*6570*/  MOV R121, 0xc0900000 ;  /* 0xc090000000797802 */ /* 0x000fe40000000f00 */
[----:B------:R-:W-:-:S07]  /*6580*/  MOV R120, 0x65a0 ;  /* 0x000065a000787802 */ /* 0x000fce0000000f00 */
[----:B------:R-:W-:Y:S05]  /*6590*/  CALL.REL.NOINC `($__internal_3_$__cuda_sm3x_div_rn_noftz_f32_slowpath) ;  /* 0x0000001400507944 */ /* 0x000fea0003c00000 */
[----:B------:R-:W-:-:S07]  /*65a0*/  MOV R9, R74 ;  /* 0x0000004a00097202 */ /* 0x000fce0000000f00 */
.L_x_118:
[----:B------:R-:W-:Y:S05]  /*65b0*/  BSYNC.RECONVERGENT B4 ;  /* 0x0000000000047941 */ /* 0x000fea0003800200 */
.L_x_117:
[----:B------:R-:W-:-:S04]  /*65c0*/  FADD R20, R9, 1 ;  /* 0x3f80000009147421 */ /* 0x000fc80000000000 */
[----:B------:R-:W-:-:S07]  /*65d0*/  FFMA R17, R20, 0.5, R17 ;  /* 0x3f00000014117823 */ /* 0x000fce0000000011 */
.L_x_109:
[----:B------:R-:W-:Y:S05]  /*65e0*/  BSYNC.RECONVERGENT B3 ;  /* 0x0000000000037941 */ /* 0x000fea0003800200 */
.L_x_108:
[----:B------:R-:W2:Y:S04]  /*65f0*/  LDG.E R19, desc[UR12][R10.64+0x4] ;  /* 0x0000040c0a137981 */ /* 0x000ea8000c1e1900 */
[----:B------:R-:W3:Y:S01]  /*6600*/  LDG.E R9, desc[UR12][R10.64] ;  /* 0x0000000c0a097981 */ /* 0x000ee2000c1e1900 */
[----:B------:R-:W-:Y:S01]  /*6610*/  BSSY.RECONVERGENT B3, `(.L_x_119) ;  /* 0x0000057000037945 */ /* 0x000fe20003800200 */
[-C--:B--2---:R-:W-:Y:S01]  /*6620*/  FMUL R20, R7, R19.reuse ;  /* 0x0000001307147220 */ /* 0x084fe20000400000 */
[-C--:B------:R-:W-:Y:S01]  /*6630*/  FMUL R21, R2, R19.reuse ;  /* 0x0000001302157220 */ /* 0x080fe20000400000 */
[----:B------:R-:W-:Y:S02]  /*6640*/  FMUL R19, R8, R19 ;  /* 0x0000001308137220 */ /* 0x000fe40000400000 */
[-C--:B---3--:R-:W-:Y:S01]  /*6650*/  FFMA R20, R5, R9.reuse, R20 ;  /* 0x0000000905147223 */ /* 0x088fe20000000014 */
[-C--:B------:R-:W-:Y:S01]  /*6660*/  FFMA R74, R0, R9.reuse, R21 ;  /* 0x00000009004a7223 */ /* 0x080fe20000000015 */
[----:B------:R-:W-:-:S02]  /*6670*/  FFMA R21, R4, R9, R19 ;  /* 0x0000000904157223 */ /* 0x000fc40000000013 */
[----:B------:R-:W-:-:S05]  /*6680*/  FADD R23, R15, R20 ;  /* 0x000000140f177221 */ /* 0x000fca0000000000 */
        /* <DEDUP_REMOVED lines=16> */
.L_x_122:
[----:B------:R-:W-:Y:S05]  /*6790*/  BSYNC.RECONVERGENT B4 ;  /* 0x0000000000047941 */ /* 0x000fea0003800200 */
.L_x_121:
        /* <DEDUP_REMOVED lines=14> */
.L_x_124:
[----:B------:R-:W-:Y:S05]  /*6880*/  BSYNC.RECONVERGENT B4 ;  /* 0x0000000000047941 */ /* 0x000fea0003800200 */
.L_x_123:
        /* <DEDUP_REMOVED lines=17> */
.L_x_126:
[----:B------:R-:W-:Y:S01]  /*69a0*/  FMUL.FTZ R82, R74, R19 ;  /* 0x000000134a527220 */ /* 0x000fe20000410000 */
[----:B------:R-:W-:-:S03]  /*69b0*/  FMUL.FTZ R19, R19, 0.5 ;  /* 0x3f00000013137820 */ /* 0x000fc60000410000 */
[----:B------:R-:W-:-:S04]  /*69c0*/  FFMA R9, -R82, R82, R74 ;  /* 0x0000005252097223 */ /* 0x000fc8000000014a */
[----:B------:R-:W-:-:S07]  /*69d0*/  FFMA R82, R9, R19, R82 ;  /* 0x0000001309527223 */ /* 0x000fce0000000052 */
.L_x_127:
[----:B------:R-:W-:Y:S05]  /*69e0*/  BSYNC.RECONVERGENT B1 ;  /* 0x0000000000017941 */ /* 0x000fea0003800200 */
.L_x_125:
[----:B------:R-:W-:-:S13]  /*69f0*/  FSETP.GEU.AND P1, PT, R82, 4.5, PT ;  /* 0x409000005200780b */ /* 0x000fda0003f2e000 */
[----:B------:R-:W-:Y:S05]  /*6a00*/  @!P1 BRA `(.L_x_128) ;  /* 0x0000000000549947 */ /* 0x000fea0003800000 */
        /* <DEDUP_REMOVED lines=13> */
[----:B------:R-:W-:Y:S02]  /*6ae0*/  MOV R74, R21 ;  /* 0x00000015004a7202 */ /* 0x000fe40000000f00 */
[----:B------:R-:W-:Y:S02]  /*6af0*/  MOV R121, 0xc0900000 ;  /* 0xc090000000797802 */ /* 0x000fe40000000f00 */
[----:B------:R-:W-:-:S07]  /*6b00*/  MOV R120, 0x6b20 ;  /* 0x00006b2000787802 */ /* 0x000fce0000000f00 */
[----:B------:R-:W-:Y:S05]  /*6b10*/  CALL.REL.NOINC `($__internal_3_$__cuda_sm3x_div_rn_noftz_f32_slowpath) ;  /* 0x0000000c00f07944 */ /* 0x000fea0003c00000 */
.L_x_130:
[----:B------:R-:W-:Y:S05]  /*6b20*/  BSYNC.RECONVERGENT B4 ;  /* 0x0000000000047941 */ /* 0x000fea0003800200 */
.L_x_129:
[----:B------:R-:W-:-:S04]  /*6b30*/  FADD R74, R74, 1 ;  /* 0x3f8000004a4a7421 */ /* 0x000fc80000000000 */
[----:B------:R-:W-:Y:S01]  /*6b40*/  FFMA R17, R74, 0.5, R17 ;  /* 0x3f0000004a117823 */ /* 0x000fe20000000011 */
[----:B------:R-:W-:Y:S06]  /*6b50*/  BRA `(.L_x_120) ;  /* 0x0000000000087947 */ /* 0x000fec0003800000 */
.L_x_128:
[----:B------:R-:W-:Y:S01]  /*6b60*/  FADD R14, R14, R82 ;  /* 0x000000520e0e7221 */ /* 0x000fe20000000000 */
[----:B------:R-:W-:-:S07]  /*6b70*/  IADD3 R16, PT, PT, R16, 0x1, RZ ;  /* 0x0000000110107810 */ /* 0x000fce0007ffe0ff */
.L_x_120:
[----:B------:R-:W-:Y:S05]  /*6b80*/  BSYNC.RECONVERGENT B3 ;  /* 0x0000000000037941 */ /* 0x000fea0003800200 */
.L_x_119:
[----:B------:R-:W-:Y:S02]  /*6b90*/  IADD3 R10, P1, PT, R10, 0x10, RZ ;  /* 0x000000100a0a7810 */ /* 0x000fe40007f3e0ff */
[----:B------:R-:W-:Y:S02]  /*6ba0*/  IADD3 R20, P3, PT, R12, 0x10, RZ ;  /* 0x000000100c147810 */ /* 0x000fe40007f7e0ff */
[----:B------:R-:W-:Y:S02]  /*6bb0*/  IADD3.X R11, PT, PT, RZ, R11, RZ, P1, !PT ;  /* 0x0000000bff0b7210 */ /* 0x000fe40000ffe4ff */
[----:B------:R-:W-:Y:S01]  /*6bc0*/  IADD3.X R21, PT, PT, RZ, R13, RZ, P3, !PT ;  /* 0x0000000dff157210 */ /* 0x000fe20001ffe4ff */
[----:B------:R-:W-:Y:S08]  /*6bd0*/  @P2 BRA `(.L_x_131) ;  /* 0xfffffff400102947 */ /* 0x000ff0000383ffff */
[----:B------:R-:W0:Y:S01]  /*6be0*/  LDCU UR4, c[0x0][0x390] ;  /* 0x00007200ff0477ac */ /* 0x000e220008000800 */
[----:B------:R-:W-:Y:S01]  /*6bf0*/  HFMA2 R11, -RZ, RZ, 0, 0 ;  /* 0x00000000ff0b7431 */ /* 0x000fe200000001ff */
[----:B0-----:R-:W-:-:S04]  /*6c00*/  MOV R9, UR4 ;  /* 0x0000000400097c02 */ /* 0x001fc80008000f00 */
[----:B------:R-:W-:-:S04]  /*6c10*/  SHF.L.U32 R10, R9, 0x1, RZ ;  /* 0x00000001090a7819 */ /* 0x000fc800000006ff */
[----:B------:R-:W-:-:S07]  /*6c20*/  LOP3.LUT R10, R10, 0xfffffffc, RZ, 0xc0, !PT ;  /* 0xfffffffc0a0a7812 */ /* 0x000fce00078ec0ff */
.L_x_107:
[----:B------:R-:W-:Y:S01]  /*6c30*/  LOP3.LUT R9, R9, 0x1, RZ, 0xc0, !PT ;  /* 0x0000000109097812 */ /* 0x000fe200078ec0ff */
[----:B------:R-:W-:Y:S03]  /*6c40*/  BSSY.RECONVERGENT B3, `(.L_x_106) ;  /* 0x0000062000037945 */ /* 0x000fe60003800200 */
[----:B------:R-:W-:-:S13]  /*6c50*/  ISETP.NE.U32.AND P1, PT, R9, 0x1, PT ;  /* 0x000000010900780c */ /* 0x000fda0003f25070 */
[----:B------:R-:W-:Y:S05]  /*6c60*/  @P1 BRA `(.L_x_132) ;  /* 0x00000004007c1947 */ /* 0x000fea0003800000 */
[----:B------:R-:W0:Y:S01]  /*6c70*/  LDCU.128 UR4, c[0x0][0x380] ;  /* 0x00007000ff0477ac */ /* 0x000e220008000c00 */
[C---:B------:R-:W-:Y:S02]  /*6c80*/  SHF.L.U32 R18, R10.reuse, 0x2, RZ ;  /* 0x000000020a127819 */ /* 0x040fe400000006ff */
[----:B------:R-:W-:Y:S02]  /*6c90*/  SHF.L.U64.HI R20, R10, 0x2, R11 ;  /* 0x000000020a147819 */ /* 0x000fe4000001020b */
[----:B0-----:R-:W-:-:S04]  /*6ca0*/  IADD3 R10, P1, PT, R18, UR4, RZ ;  /* 0x00000004120a7c10 */ /* 0x001fc8000ff3e0ff */
[----:B------:R-:W-:-:S05]  /*6cb0*/  IADD3.X R11, PT, PT, R20, UR5, RZ, P1, !PT ;  /* 0x00000005140b7c10 */ /* 0x000fca0008ffe4ff */
[----:B------:R-:W2:Y:S04]  /*6cc0*/  LDG.E R13, desc[UR12][R10.64+0x4] ;  /* 0x0000040c0a0d7981 */ /* 0x000ea8000c1e1900 */
[----:B------:R-:W3:Y:S01]  /*6cd0*/  LDG.E R9, desc[UR12][R10.64] ;  /* 0x0000000c0a097981 */ /* 0x000ee2000c1e1900 */
[-C--:B--2---:R-:W-:Y:S01]  /*6ce0*/  FMUL R12, R7, R13.reuse ;  /* 0x0000000d070c7220 */ /* 0x084fe20000400000 */
[-C--:B------:R-:W-:Y:S01]  /*6cf0*/  FMUL R19, R2, R13.reuse ;  /* 0x0000000d02137220 */ /* 0x080fe20000400000 */
[----:B------:R-:W-:Y:S02]  /*6d00*/  FMUL R21, R8, R13 ;  /* 0x0000000d08157220 */ /* 0x000fe40000400000 */
[-C--:B---3--:R-:W-:Y:S01]  /*6d10*/  FFMA R12, R5, R9.reuse, R12 ;  /* 0x00000009050c7223 */ /* 0x088fe2000000000c */
[-C--:B------:R-:W-:Y:S01]  /*6d20*/  FFMA R74, R0, R9.reuse, R19 ;  /* 0x00000009004a7223 */ /* 0x080fe20000000013 */
[----:B------:R-:W-:-:S02]  /*6d30*/  FFMA R21, R4, R9, R21 ;  /* 0x0000000904157223 */ /* 0x000fc40000000015 */
[----:B------:R-:W-:Y:S01]  /*6d40*/  FADD R23, R15, R12 ;  /* 0x0000000c0f177221 */ /* 0x000fe20000000000 */
[----:B------:R-:W-:-:S04]  /*6d50*/  IADD3 R12, P2, PT, R18, UR6, RZ ;  /* 0x00000006120c7c10 */ /* 0x000fc8000ff5e0ff */
[----:B------:R-:W-:Y:S02]  /*6d60*/  FSETP.GEU.AND P1, PT, |R23|, 9.9999999600419720025e-13, PT ;  /* 0x2b8cbccc1700780b */ /* 0x000fe40003f2e200 */
[----:B------:R-:W-:-:S11]  /*6d70*/  IADD3.X R13, PT, PT, R20, UR7, RZ, P2, !PT ;  /* 0x00000007140d7c10 */ /* 0x000fd600097fe4ff */
[----:B------:R-:W-:Y:S05]  /*6d80*/  @!P1 BRA `(.L_x_132) ;  /* 0x0000000400349947 */ /* 0x000fea0003800000 */
[----:B------:R0:W5:Y:S04]  /*6d90*/  LDG.E R19, desc[UR12][R12.64] ;  /* 0x0000000c0c137981 */ /* 0x000168000c1e1900 */
[----:B------:R0:W5:Y:S01]  /*6da0*/  LDG.E R25, desc[UR12][R12.64+0x4] ;  /* 0x0000040c0c197981 */ /* 0x000162000c1e1900 */
[----:B------:R-:W1:Y:S01]  /*6db0*/  MUFU.RCP R9, R23 ;  /* 0x0000001700097308 */ /* 0x000e620000001000 */
[----:B------:R-:W-:Y:S01]  /*6dc0*/  FADD R74, R3, R74 ;  /* 0x0000004a034a7221 */ /* 0x000fe20000000000 */
[----:B------:R-:W-:Y:S06]  /*6dd0*/  BSSY.RECONVERGENT B4, `(.L_x_133) ;  /* 0x000000c000047945 */ /* 0x000fec0003800200 */
[----:B------:R-:W2:Y:S01]  /*6de0*/  FCHK P1, R74, R23 ;  /* 0x000000174a007302 */ /* 0x000ea20000020000 */
[----:B-1----:R-:W-:-:S04]  /*6df0*/  FFMA R10, -R23, R9, 1 ;  /* 0x3f800000170a7423 */ /* 0x002fc80000000109 */
[----:B------:R-:W-:-:S04]  /*6e00*/  FFMA R9, R9, R10, R9 ;  /* 0x0000000a09097223 */ /* 0x000fc80000000009 */
[----:B------:R-:W-:-:S04]  /*6e10*/  FFMA R10, R74, R9, RZ ;  /* 0x000000094a0a7223 */ /* 0x000fc800000000ff */
[----:B------:R-:W-:-:S04]  /*6e20*/  FFMA R11, -R23, R10, R74 ;  /* 0x0000000a170b7223 */ /* 0x000fc8000000014a */
[----:B------:R-:W-:Y:S01]  /*6e30*/  FFMA R10, R9, R11, R10 ;  /* 0x0000000b090a7223 */ /* 0x000fe2000000000a */
[----:B0-2---:R-:W-:Y:S06]  /*6e40*/  @!P1 BRA `(.L_x_134) ;  /* 0x0000000000109947 */ /* 0x005fec0003800000 */
[----:B------:R-:W-:Y:S02]  /*6e50*/  MOV R121, R23 ;  /* 0x0000001700797202 */ /* 0x000fe40000000f00 */
[----:B------:R-:W-:-:S07]  /*6e60*/  MOV R120, 0x6e80 ;  /* 0x00006e8000787802 */ /* 0x000fce0000000f00 */
[----:B-----5:R-:W-:Y:S05]  /*6e70*/  CALL.REL.NOINC `($__internal_3_$__cuda_sm3x_div_rn_noftz_f32_slowpath) ;  /* 0x0000000c00187944 */ /* 0x020fea0003c00000 */
[----:B------:R-:W-:-:S07]  /*6e80*/  MOV R10, R74 ;  /* 0x0000004a000a7202 */ /* 0x000fce0000000f00 */
.L_x_134:
[----:B------:R-:W-:Y:S05]  /*6e90*/  BSYNC.RECONVERGENT B4 ;  /* 0x0000000000047941 */ /* 0x000fea0003800200 */
.L_x_133:
        /* <DEDUP_REMOVED lines=13> */
[----:B-----5:R-:W-:Y:S05]  /*6f70*/  CALL.REL.NOINC `($__internal_3_$__cuda_sm3x_div_rn_noftz_f32_slowpath) ;  /* 0x0000000800d87944 */ /* 0x020fea0003c00000 */
.L_x_136:
[----:B------:R-:W-:Y:S05]  /*6f80*/  BSYNC.RECONVERGENT B4 ;  /* 0x0000000000047941 */ /* 0x000fea0003800200 */
.L_x_135:
[----:B------:R-:W-:-:S04]  /*6f90*/  FSETP.NE.AND P1, PT, |R74|, +INF , PT ;  /* 0x7f8000004a00780b */ /* 0x000fc80003f25200 */
[----:B------:R-:W-:-:S13]  /*6fa0*/  FSETP.EQU.OR P1, PT, |R10|, +INF , !P1 ;  /* 0x7f8000000a00780b */ /* 0x000fda0004f2a600 */
[----:B------:R-:W-:Y:S05]  /*6fb0*/  @P1 BRA `(.L_x_132) ;  /* 0x0000000000a81947 */ /* 0x000fea0003800000 */
[----:B-----5:R-:W-:Y:S01]  /*6fc0*/  FADD R74, -R25, R74 ;  /* 0x0000004a194a7221 */ /* 0x020fe20000000100 */
[----:B------:R-:W-:Y:S01]  /*6fd0*/  FADD R10, -R19, R10 ;  /* 0x0000000a130a7221 */ /* 0x000fe20000000100 */
[----:B------:R-:W-:Y:S02]  /*6fe0*/  BSSY.RECONVERGENT B1, `(.L_x_137) ;  /* 0x000000e000017945 */ /* 0x000fe40003800200 */
        /* <DEDUP_REMOVED lines=9> */
.L_x_138:
[----:B------:R-:W-:Y:S01]  /*7080*/  FMUL.FTZ R82, R74, R9 ;  /* 0x000000094a527220 */ /* 0x000fe20000410000 */
[----:B------:R-:W-:-:S03]  /*7090*/  FMUL.FTZ R10, R9, 0.5 ;  /* 0x3f000000090a7820 */ /* 0x000fc60000410000 */
[----:B------:R-:W-:-:S04]  /*70a0*/  FFMA R9, -R82, R82, R74 ;  /* 0x0000005252097223 */ /* 0x000fc8000000014a */
[----:B------:R-:W-:-:S07]  /*70b0*/  FFMA R82, R9, R10, R82 ;  /* 0x0000000a09527223 */ /* 0x000fce0000000052 */
.L_x_139:
[----:B------:R-:W-:Y:S05]  /*70c0*/  BSYNC.RECONVERGENT B1 ;  /* 0x0000000000017941 */ /* 0x000fea0003800200 */
.L_x_137:
        /* <DEDUP_REMOVED lines=19> */
.L_x_142:
[----:B------:R-:W-:Y:S05]  /*7200*/  BSYNC.RECONVERGENT B4 ;  /* 0x0000000000047941 */ /* 0x000fea0003800200 */
.L_x_141:
[----:B------:R-:W-:-:S04]  /*7210*/  FADD R74, R74, 1 ;  /* 0x3f8000004a4a7421 */ /* 0x000fc80000000000 */
[----:B------:R-:W-:Y:S01]  /*7220*/  FFMA R17, R74, 0.5, R17 ;  /* 0x3f0000004a117823 */ /* 0x000fe20000000011 */
[----:B------:R-:W-:Y:S06]  /*7230*/  BRA `(.L_x_132) ;  /* 0x0000000000087947 */ /* 0x000fec0003800000 */
.L_x_140:
[----:B------:R-:W-:Y:S01]  /*7240*/  FADD R14, R82, R14 ;  /* 0x0000000e520e7221 */ /* 0x000fe20000000000 */
[----:B------:R-:W-:-:S07]  /*7250*/  IADD3 R16, PT, PT, R16, 0x1, RZ ;  /* 0x0000000110107810 */ /* 0x000fce0007ffe0ff */
.L_x_132:
[----:B------:R-:W-:Y:S05]  /*7260*/  BSYNC.RECONVERGENT B3 ;  /* 0x0000000000037941 */ /* 0x000fea0003800200 */
.L_x_106:
[----:B------:R-:W-:-:S13]  /*7270*/  ISETP.GE.AND P1, PT, R16, 0x1, PT ;  /* 0x000000011000780c */ /* 0x000fda0003f26270 */
[----:B------:R-:W-:Y:S05]  /*7280*/  @!P1 BRA `(.L_x_105) ;  /* 0x00000000004c9947 */ /* 0x000fea0003800000 */
[----:B------:R-:W-:Y:S01]  /*7290*/  I2FP.F32.U32 R121, R16 ;  /* 0x0000001000797245 */ /* 0x000fe20000201000 */
[----:B------:R-:W-:Y:S03]  /*72a0*/  BSSY.RECONVERGENT B3, `(.L_x_143) ;  /* 0x000000d000037945 */ /* 0x000fe60003800200 */
[----:B------:R-:W0:Y:S01]  /*72b0*/  MUFU.RCP R9, R121 ;  /* 0x0000007900097308 */ /* 0x000e220000001000 */
[----:B------:R-:W-:-:S07]  /*72c0*/  FADD R17, R121, R17 ;  /* 0x0000001179117221 */ /* 0x000fce0000000000 */
        /* <DEDUP_REMOVED lines=9> */
[----:B-----5:R-:W-:Y:S05]  /*7360*/  CALL.REL.NOINC `($__internal_3_$__cuda_sm3x_div_rn_noftz_f32_slowpath) ;  /* 0x0000000400dc7944 */ /* 0x020fea0003c00000 */
.L_x_144:
[----:B------:R-:W-:Y:S05]  /*7370*/  BSYNC.RECONVERGENT B3 ;  /* 0x0000000000037941 */ /* 0x000fea0003800200 */
.L_x_143:
[----:B------:R-:W-:Y:S01]  /*7380*/  FADD R17, R17, -R74 ;  /* 0x8000004a11117221 */ /* 0x000fe20000000000 */
[----:B------:R-:W-:Y:S06]  /*7390*/  BRA `(.L_x_105) ;  /* 0x0000000000087947 */ /* 0x000fec0003800000 */
.L_x_30:
[----:B------:R-:W-:Y:S02]  /*73a0*/  PLOP3.LUT P0, PT, PT, PT, PT, 0x80, 0x8 ;  /* 0x000000000008781c */ /* 0x000fe40003f0f070 */
[----:B------:R-:W-:-:S11]  /*73b0*/  CS2R R16, SRZ ;  /* 0x0000000000107805 */ /* 0x000fd6000001ff00 */
.L_x_105:
[----:B------:R-:W-:Y:S05]  /*73c0*/  BSYNC.RECONVERGENT B0 ;  /* 0x0000000000007941 */ /* 0x000fea0003800200 */
.L_x_29:
[----:B------:R-:W-:Y:S05]  /*73d0*/  WARPSYNC.ALL ;  /* 0x0000000000007948 */ /* 0x000fea0003800000 */
[----:B------:R-:W0:Y:S01]  /*73e0*/  LDC.64 R10, c[0x0][0x398] ;  /* 0x0000e600ff0a7b82 */ /* 0x000e220000000a00 */
[----:B------:R-:W-:Y:S02]  /*73f0*/  LEA R9, R108, R108, 0x3 ;  /* 0x0000006c6c097211 */ /* 0x000fe400078e18ff */
[----:B------:R-:W-:Y:S02]  /*7400*/  FSEL R3, R3, RZ, !P0 ;  /* 0x000000ff03037208 */ /* 0x000fe40004000000 */
[----:B------:R-:W-:-:S02]  /*7410*/  FSEL R21, R2, RZ, !P0 ;  /* 0x000000ff02157208 */ /* 0x000fc40004000000 */
[----:B------:R-:W-:Y:S01]  /*7420*/  FSEL R23, R4, RZ, !P0 ;  /* 0x000000ff04177208 */ /* 0x000fe20004000000 */
[----:B------:R-:W1:Y:S01]  /*7430*/  LDC.64 R12, c[0x0][0x3a0] ;  /* 0x0000e800ff0c7b82 */ /* 0x000e620000000a00 */
[----:B-----5:R-:W-:Y:S02]  /*7440*/  FSEL R25, R8, RZ, !P0 ;  /* 0x000000ff08197208 */ /* 0x020fe40004000000 */
[----:B------:R-:W-:Y:S02]  /*7450*/  FSEL R27, R6, RZ, !P0 ;  /* 0x000000ff061b7208 */ /* 0x000fe40004000000 */
[----:B------:R-:W-:Y:S02]  /*7460*/  FSEL R29, R5, RZ, !P0 ;  /* 0x000000ff051d7208 */ /* 0x000fe40004000000 */
[----:B------:R-:W-:Y:S01]  /*7470*/  FSEL R7, R7, RZ, !P0 ;  /* 0x000000ff07077208 */ /* 0x000fe20004000000 */
[----:B------:R-:W2:Y:S01]  /*7480*/  LDC.64 R18, c[0x0][0x3a8] ;  /* 0x0000ea00ff127b82 */ /* 0x000ea20000000a00 */
[----:B------:R-:W-:-:S02]  /*7490*/  FSEL R15, R15, RZ, !P0 ;  /* 0x000000ff0f0f7208 */ /* 0x000fc40004000000 */
[----:B------:R-:W-:Y:S02]  /*74a0*/  MOV R8, R97 ;  /* 0x0000006100087202 */ /* 0x000fe40000000f00 */
[----:B------:R-:W-:Y:S01]  /*74b0*/  MOV R94, R103 ;  /* 0x00000067005e7202 */ /* 0x000fe20000000f00 */
[----:B0-----:R-:W-:Y:S01]  /*74c0*/  IMAD.WIDE R10, R9, 0x4, R10 ;  /* 0x00000004090a7825 */ /* 0x001fe200078e020a */
[----:B------:R-:W-:-:S04]  /*74d0*/  FSEL R9, R0, RZ, !P0 ;  /* 0x000000ff00097208 */ /* 0x000fc80004000000 */
[----:B------:R1:W-:Y:S04]  /*74e0*/  STG.E desc[UR12][R10.64+0x8], R3 ;  /* 0x000008030a007986 */ /* 0x0003e8000c10190c */
[----:B------:R0:W-:Y:S04]  /*74f0*/  STG.E desc[UR12][R10.64], R9 ;  /* 0x000000090a007986 */ /* 0x0001e8000c10190c */
[----:B------:R-:W-:Y:S01]  /*7500*/  STG.E desc[UR12][R10.64+0x4], R21 ;  /* 0x000004150a007986 */ /* 0x000fe2000c10190c */
[----:B--2---:R-:W-:-:S03]  /*7510*/  IMAD.WIDE R4, R108, 0x4, R18 ;  /* 0x000000046c047825 */ /* 0x004fc600078e0212 */
[----:B------:R-:W-:Y:S01]  /*7520*/  STG.E desc[UR12][R10.64+0xc], R23 ;  /* 0x00000c170a007986 */ /* 0x000fe2000c10190c */
[----:B-1----:R-:W-:Y:S01]  /*7530*/  IMAD.WIDE R2, R108, 0x4, R12 ;  /* 0x000000046c027825 */ /* 0x002fe200078e020c */
[----:B0-----:R-:W-:Y:S02]  /*7540*/  MOV R9, R102 ;  /* 0x0000006600097202 */ /* 0x001fe40000000f00 */
[----:B------:R-:W-:Y:S04]  /*7550*/  STG.E desc[UR12][R10.64+0x10], R25 ;  /* 0x000010190a007986 */ /* 0x000fe8000c10190c */
[----:B------:R-:W-:Y:S04]  /*7560*/  STG.E desc[UR12][R10.64+0x14], R27 ;  /* 0x0000141b0a007986 */ /* 0x000fe8000c10190c */
[----:B------:R-:W-:Y:S04]  /*7570*/  STG.E desc[UR12][R10.64+0x18], R29 ;  /* 0x0000181d0a007986 */ /* 0x000fe8000c10190c */
[----:B------:R-:W-:Y:S04]  /*7580*/  STG.E desc[UR12][R10.64+0x1c], R7 ;  /* 0x00001c070a007986 */ /* 0x000fe8000c10190c */
[----:B------:R-:W-:Y:S04]  /*7590*/  STG.E desc[UR12][R10.64+0x20], R15 ;  /* 0x0000200f0a007986 */ /* 0x000fe8000c10190c */
[----:B------:R-:W-:Y:S04]  /*75a0*/  STG.E desc[UR12][R2.64], R16 ;  /* 0x0000001002007986 */ /* 0x000fe8000c10190c */
[----:B------:R-:W-:Y:S04]  /*75b0*/  STG.E desc[UR12][R4.64], R17 ;  /* 0x0000001104007986 */ /* 0x000fe8000c10190c */
[----:B------:R-:W-:Y:S04]  /*75c0*/  STG.E.64 desc[UR12][R106.64], R98 ;  /* 0x000000626a007986 */ /* 0x000fe8000c101b0c */
[----:B------:R-:W-:Y:S04]  /*75d0*/  STG.E.64 desc[UR12][R106.64+0x8], R8 ;  /* 0x000008086a007986 */ /* 0x000fe8000c101b0c */
[----:B------:R-:W-:Y:S04]  /*75e0*/  STG.E.64 desc[UR12][R106.64+0x10], R94 ;  /* 0x0000105e6a007986 */ /* 0x000fe8000c101b0c */
[----:B------:R-:W-:Y:S04]  /*75f0*/  STG.E.64 desc[UR12][R106.64+0x18], R100 ;  /* 0x000018646a007986 */ /* 0x000fe8000c101b0c */
[----:B------:R-:W-:Y:S04]  /*7600*/  STG.E.64 desc[UR12][R106.64+0x28], R104 ;  /* 0x000028686a007986 */ /* 0x000fe8000c101b0c */
[----:B------:R-:W-:Y:S01]  /*7610*/  STG.E desc[UR12][R106.64+0x20], R109 ;  /* 0x0000206d6a007986 */ /* 0x000fe2000c10190c */
[----:B------:R-:W-:Y:S05]  /*7620*/  EXIT ;  /* 0x000000000000794d */ /* 0x000fea0003800000 */
        .weak           $__internal_1_$__cuda_sm20_rcp_rn_f32_slowpath
        .type           $__internal_1_$__cuda_sm20_rcp_rn_f32_slowpath,@function
        .size           $__internal_1_$__cuda_sm20_rcp_rn_f32_slowpath,($__internal_2_$__cuda_sm20_sqrt_rn_f32_slowpath - $__internal_1_$__cuda_sm20_rcp_rn_f32_slowpath)
$__internal_1_$__cuda_sm20_rcp_rn_f32_slowpath:
[----:B------:R-:W-:Y:S01]  /*7630*/  SHF.L.U32 R4, R7, 0x1, RZ ;  /* 0x0000000107047819 */ /* 0x000fe200000006ff */
[----:B------:R-:W-:Y:S03]  /*7640*/  BSSY.RECONVERGENT B2, `(.L_x_145) ;  /* 0x0000031000027945 */ /* 0x000fe60003800200 */
[----:B------:R-:W-:Y:S02]  /*7650*/  SHF.R.U32.HI R11, RZ, 0x18, R4 ;  /* 0x00000018ff0b7819 */ /* 0x000fe40000011604 */
[----:B------:R-:W-:Y:S02]  /*7660*/  MOV R4, R7 ;  /* 0x0000000700047202 */ /* 0x000fe40000000f00 */
[----:B------:R-:W-:-:S13]  /*7670*/  ISETP.NE.U32.AND P0, PT, R11, RZ, PT ;  /* 0x000000ff0b00720c */ /* 0x000fda0003f05070 */
[----:B------:R-:W-:Y:S05]  /*7680*/  @P0 BRA `(.L_x_146) ;  /* 0x0000000000280947 */ /* 0x000fea0003800000 */
[----:B------:R-:W-:-:S04]  /*7690*/  SHF.L.U32 R5, R4, 0x1, RZ ;  /* 0x0000000104057819 */ /* 0x000fc800000006ff */
[----:B------:R-:W-:-:S13]  /*76a0*/  ISETP.NE.AND P0, PT, R5, RZ, PT ;  /* 0x000000ff0500720c */ /* 0x000fda0003f05270 */
[----:B------:R-:W-:Y:S01]  /*76b0*/  @P0 FFMA R7, R4, 1.84467440737095516160e+19, RZ ;  /* 0x5f80000004070823 */ /* 0x000fe200000000ff */
[----:B------:R-:W-:Y:S08]  /*76c0*/  @!P0 MUFU.RCP R6, R4 ;  /* 0x0000000400068308 */ /* 0x000ff00000001000 */
[----:B------:R-:W0:Y:S02]  /*76d0*/  @P0 MUFU.RCP R8, R7 ;  /* 0x0000000700080308 */ /* 0x000e240000001000 */
[----:B0-----:R-:W-:-:S04]  /*76e0*/  @P0 FFMA R5, R7, R8, -1 ;  /* 0xbf80000007050423 */ /* 0x001fc80000000008 */
[----:B------:R-:W-:-:S04]  /*76f0*/  @P0 FADD.FTZ R5, -R5, -RZ ;  /* 0x800000ff05050221 */ /* 0x000fc80000010100 */
[----:B------:R-:W-:-:S04]  /*7700*/  @P0 FFMA R5, R8, R5, R8 ;  /* 0x0000000508050223 */ /* 0x000fc80000000008 */
[----:B------:R-:W-:Y:S01]  /*7710*/  @P0 FFMA R6, R5, 1.84467440737095516160e+19, RZ ;  /* 0x5f80000005060823 */ /* 0x000fe200000000ff */
[----:B------:R-:W-:Y:S06]  /*7720*/  BRA `(.L_x_147) ;  /* 0x0000000000887947 */ /* 0x000fec0003800000 */
.L_x_146:
[----:B------:R-:W-:-:S04]  /*7730*/  IADD3 R12, PT, PT, R11, -0xfd, RZ ;  /* 0xffffff030b0c7810 */ /* 0x000fc80007ffe0ff */
[----:B------:R-:W-:-:S13]  /*7740*/  ISETP.GT.U32.AND P0, PT, R12, 0x1, PT ;  /* 0x000000010c00780c */ /* 0x000fda0003f04070 */
[----:B------:R-:W-:Y:S05]  /*7750*/  @P0 BRA `(.L_x_148) ;  /* 0x0000000000780947 */ /* 0x000fea0003800000 */
[----:B------:R-:W-:Y:S01]  /*7760*/  LOP3.LUT R5, R4, 0x7fffff, RZ, 0xc0, !PT ;  /* 0x007fffff04057812 */ /* 0x000fe200078ec0ff */
[----:B------:R-:W-:-:S03]  /*7770*/  HFMA2 R9, -RZ, RZ, 0, 1.78813934326171875e-07 ;  /* 0x00000003ff097431 */ /* 0x000fc600000001ff */
[----:B------:R-:W-:-:S04]  /*7780*/  LOP3.LUT R5, R5, 0x3f800000, RZ, 0xfc, !PT ;  /* 0x3f80000005057812 */ /* 0x000fc800078efcff */
[----:B------:R-:W0:Y:S01]  /*7790*/  MUFU.RCP R6, R5 ;  /* 0x0000000500067308 */ /* 0x000e220000001000 */
[----:B------:R-:W-:Y:S01]  /*77a0*/  SHF.L.U32 R9, R9, R12, RZ ;  /* 0x0000000c09097219 */ /* 0x000fe200000006ff */
[----:B0-----:R-:W-:-:S04]  /*77b0*/  FFMA R7, R5, R6, -1 ;  /* 0xbf80000005077423 */ /* 0x001fc80000000006 */
[----:B------:R-:W-:-:S04]  /*77c0*/  FADD.FTZ R7, -R7, -RZ ;  /* 0x800000ff07077221 */ /* 0x000fc80000010100 */
[CCC-:B------:R-:W-:Y:S01]  /*77d0*/  FFMA.RM R8, R6.reuse, R7.reuse, R6.reuse ;  /* 0x0000000706087223 */ /* 0x1c0fe20000004006 */
[----:B------:R-:W-:-:S04]  /*77e0*/  FFMA.RP R7, R6, R7, R6 ;  /* 0x0000000706077223 */ /* 0x000fc80000008006 */
[C---:B------:R-:W-:Y:S02]  /*77f0*/  LOP3.LUT R6, R8.reuse, 0x7fffff, RZ, 0xc0, !PT ;  /* 0x007fffff08067812 */ /* 0x040fe400078ec0ff */
[----:B------:R-:W-:Y:S02]  /*7800*/  FSETP.NEU.FTZ.AND P0, PT, R8, R7, PT ;  /* 0x000000070800720b */ /* 0x000fe40003f1d000 */
[----:B------:R-:W-:Y:S02]  /*7810*/  LOP3.LUT R6, R6, 0x800000, RZ, 0xfc, !PT ;  /* 0x0080000006067812 */ /* 0x000fe400078efcff */
[----:B------:R-:W-:Y:S02]  /*7820*/  SEL R7, RZ, 0xffffffff, !P0 ;  /* 0xffffffffff077807 */ /* 0x000fe40004000000 */
[----:B------:R-:W-:Y:S02]  /*7830*/  LOP3.LUT R9, R9, R6, RZ, 0xc0, !PT ;  /* 0x0000000609097212 */ /* 0x000fe400078ec0ff */
[----:B------:R-:W-:-:S02]  /*7840*/  IADD3 R7, PT, PT, -R7, RZ, RZ ;  /* 0x000000ff07077210 */ /* 0x000fc40007ffe1ff */
[-C--:B------:R-:W-:Y:S02]  /*7850*/  SHF.R.U32.HI R9, RZ, R12.reuse, R9 ;  /* 0x0000000cff097219 */ /* 0x080fe40000011609 */
[----:B------:R-:W-:Y:S02]  /*7860*/  LOP3.LUT P1, RZ, R7, R12, R6, 0xf8, !PT ;  /* 0x0000000c07ff7212 */ /* 0x000fe4000782f806 */
[C---:B------:R-:W-:Y:S02]  /*7870*/  LOP3.LUT P0, RZ, R9.reuse, 0x1, RZ, 0xc0, !PT ;  /* 0x0000000109ff7812 */ /* 0x040fe4000780c0ff */
[----:B------:R-:W-:-:S04]  /*7880*/  LOP3.LUT P2, RZ, R9, 0x2, RZ, 0xc0, !PT ;  /* 0x0000000209ff7812 */ /* 0x000fc8000784c0ff */
[----:B------:R-:W-:Y:S02]  /*7890*/  PLOP3.LUT P0, PT, P0, P1, P2, 0xe0, 0x0 ;  /* 0x000000000000781c */ /* 0x000fe40000703c20 */
[----:B------:R-:W-:Y:S02]  /*78a0*/  LOP3.LUT P1, RZ, R4, 0x7fffff, RZ, 0xc0, !PT ;  /* 0x007fffff04ff7812 */ /* 0x000fe4000782c0ff */
[----:B------:R-:W-:-:S04]  /*78b0*/  SEL R5, RZ, 0x1, !P0 ;  /* 0x00000001ff057807 */ /* 0x000fc80004000000 */
[----:B------:R-:W-:-:S04]  /*78c0*/  IADD3 R5, PT, PT, -R5, RZ, RZ ;  /* 0x000000ff05057210 */ /* 0x000fc80007ffe1ff */
[----:B------:R-:W-:Y:S02]  /*78d0*/  ISETP.GE.AND P0, PT, R5, RZ, PT ;  /* 0x000000ff0500720c */ /* 0x000fe40003f06270 */
[----:B------:R-:W-:-:S04]  /*78e0*/  IADD3 R5, PT, PT, R11, -0xfc, RZ ;  /* 0xffffff040b057810 */ /* 0x000fc80007ffe0ff */
[----:B------:R-:W-:-:S07]  /*78f0*/  SHF.R.U32.HI R5, RZ, R5, R6 ;  /* 0x00000005ff057219 */ /* 0x000fce0000011606 */
[----:B------:R-:W-:-:S04]  /*7900*/  @!P0 IADD3 R5, PT, PT, R5, 0x1, RZ ;  /* 0x0000000105058810 */ /* 0x000fc80007ffe0ff */
[----:B------:R-:W-:-:S04]  /*7910*/  @!P1 SHF.L.U32 R5, R5, 0x1, RZ ;  /* 0x0000000105059819 */ /* 0x000fc800000006ff */
[----:B------:R-:W-:Y:S01]  /*7920*/  LOP3.LUT R6, R5, 0x80000000, R4, 0xf8, !PT ;  /* 0x8000000005067812 */ /* 0x000fe200078ef804 */
[----:B------:R-:W-:Y:S06]  /*7930*/  BRA `(.L_x_147) ;  /* 0x0000000000047947 */ /* 0x000fec0003800000 */
.L_x_148:
[----:B------:R0:W1:Y:S02]  /*7940*/  MUFU.RCP R6, R4 ;  /* 0x0000000400067308 */ /* 0x0000640000001000 */
.L_x_147:
[----:B------:R-:W-:Y:S05]  /*7950*/  BSYNC.RECONVERGENT B2 ;  /* 0x0000000000027941 */ /* 0x000fea0003800200 */
.L_x_145:
[----:B------:R-:W-:Y:S01]  /*7960*/  HFMA2 R5, -RZ, RZ, 0, 0 ;  /* 0x00000000ff057431 */ /* 0x000fe200000001ff */
[----:B0-----:R-:W-:-:S04]  /*7970*/  MOV R4, R10 ;  /* 0x0000000a00047202 */ /* 0x001fc80000000f00 */
[----:B-1----:R-:W-:Y:S05]  /*7980*/  RET.REL.NODEC R4 `(_Z24ransac_homography_kernelPfS_iS_PiS_P17curandStateXORWOW) ;  /* 0xffffff84049c7950 */ /* 0x002fea0003c3ffff */
        .weak           $__internal_2_$__cuda_sm20_sqrt_rn_f32_slowpath
        .type           $__internal_2_$__cuda_sm20_sqrt_rn_f32_slowpath,@function
        .size           $__internal_2_$__cuda_sm20_sqrt_rn_f32_slowpath,($__internal_3_$__cuda_sm3x_div_rn_noftz_f32_slowpath - $__internal_2_$__cuda_sm20_sqrt_rn_f32_slowpath)
$__internal_2_$__cuda_sm20_sqrt_rn_f32_slowpath:
        /* <DEDUP_REMOVED lines=13> */
[----:B------:R-:W-:-:S03]  /*7a60*/  @P1 FMUL.FTZ R121, R110, 0.5 ;  /* 0x3f0000006e791820 */ /* 0x000fc60000410000 */
[----:B------:R-:W-:-:S04]  /*7a70*/  @P1 FADD.FTZ R82, -R76, -RZ ;  /* 0x800000ff4c521221 */ /* 0x000fc80000010100 */
[----:B------:R-:W-:Y:S01]  /*7a80*/  @P1 FFMA R143, R76, R82, R141 ;  /* 0x000000524c8f1223 */ /* 0x000fe2000000008d */
[----:B------:R-:W-:-:S03]  /*7a90*/  @!P1 MOV R82, R74 ;  /* 0x0000004a00529202 */ /* 0x000fc60000000f00 */
[----:B------:R-:W-:-:S04]  /*7aa0*/  @P1 FFMA R121, R143, R121, R76 ;  /* 0x000000798f791223 */ /* 0x000fc8000000004c */
[----:B------:R-:W-:-:S07]  /*7ab0*/  @P1 FMUL.FTZ R82, R121, 2.3283064365386962891e-10 ;  /* 0x2f80000079521820 */ /* 0x000fce0000410000 */
.L_x_149:
[----:B------:R-:W-:-:S04]  /*7ac0*/  HFMA2 R121, -RZ, RZ, 0, 0 ;  /* 0x00000000ff797431 */ /* 0x000fc800000001ff */
[----:B------:R-:W-:Y:S05]  /*7ad0*/  RET.REL.NODEC R120 `(_Z24ransac_homography_kernelPfS_iS_PiS_P17curandStateXORWOW) ;  /* 0xffffff8478487950 */ /* 0x000fea0003c3ffff */
        .weak           $__internal_3_$__cuda_sm3x_div_rn_noftz_f32_slowpath
        .type           $__internal_3_$__cuda_sm3x_div_rn_noftz_f32_slowpath,@function
        .size           $__internal_3_$__cuda_sm3x_div_rn_noftz_f32_slowpath,(.L_x_174 - $__internal_3_$__cuda_sm3x_div_rn_noftz_f32_slowpath)
$__internal_3_$__cuda_sm3x_div_rn_noftz_f32_slowpath:
[----:B------:R-:W-:Y:S01]  /*7ae0*/  SHF.R.U32.HI R76, RZ, 0x17, R121 ;  /* 0x00000017ff4c7819 */ /* 0x000fe20000011679 */
[----:B------:R-:W-:Y:S01]  /*7af0*/  BSSY.RECONVERGENT B1, `(.L_x_150) ;  /* 0x0000062000017945 */ /* 0x000fe20003800200 */
[----:B------:R-:W-:Y:S02]  /*7b00*/  SHF.R.U32.HI R141, RZ, 0x17, R74 ;  /* 0x00000017ff8d7819 */ /* 0x000fe4000001164a */
[----:B------:R-:W-:Y:S02]  /*7b10*/  LOP3.LUT R76, R76, 0xff, RZ, 0xc0, !PT ;  /* 0x000000ff4c4c7812 */ /* 0x000fe400078ec0ff */
[----:B------:R-:W-:Y:S02]  /*7b20*/  LOP3.LUT R141, R141, 0xff, RZ, 0xc0, !PT ;  /* 0x000000ff8d8d7812 */ /* 0x000fe400078ec0ff */
[----:B------:R-:W-:Y:S02]  /*7b30*/  IADD3 R110, PT, PT, R76, -0x1, RZ ;  /* 0xffffffff4c6e7810 */ /* 0x000fe40007ffe0ff */
[----:B------:R-:W-:-:S02]  /*7b40*/  IADD3 R112, PT, PT, R141, -0x1, RZ ;  /* 0xffffffff8d707810 */ /* 0x000fc40007ffe0ff */
[----:B------:R-:W-:-:S04]  /*7b50*/  ISETP.GT.U32.AND P1, PT, R110, 0xfd, PT ;  /* 0x000000fd6e00780c */ /* 0x000fc80003f24070 */
[----:B------:R-:W-:-:S13]  /*7b60*/  ISETP.GT.U32.OR P1, PT, R112, 0xfd, P1 ;  /* 0x000000fd7000780c */ /* 0x000fda0000f24470 */
[----:B------:R-:W-:Y:S01]  /*7b70*/  @!P1 MOV R82, RZ ;  /* 0x000000ff00529202 */ /* 0x000fe20000000f00 */
[----:B------:R-:W-:Y:S06]  /*7b80*/  @!P1 BRA `(.L_x_151) ;  /* 0x00000000005c9947 */ /* 0x000fec0003800000 */
[----:B------:R-:W-:Y:S02]  /*7b90*/  FSETP.GTU.FTZ.AND P1, PT, |R74|, +INF , PT ;  /* 0x7f8000004a00780b */ /* 0x000fe40003f3c200 */
[----:B------:R-:W-:-:S04]  /*7ba0*/  FSETP.GTU.FTZ.AND P3, PT, |R121|, +INF , PT ;  /* 0x7f8000007900780b */ /* 0x000fc80003f7c200 */
[----:B------:R-:W-:-:S13]  /*7bb0*/  PLOP3.LUT P1, PT, P1, P3, PT, 0xf8, 0x8f ;  /* 0x00000000008f781c */ /* 0x000fda0000f27f70 */
[----:B------:R-:W-:Y:S05]  /*7bc0*/  @P1 BRA `(.L_x_152) ;  /* 0x00000004004c1947 */ /* 0x000fea0003800000 */
[----:B------:R-:W-:-:S13]  /*7bd0*/  LOP3.LUT P1, RZ, R121, 0x7fffffff, R74, 0xc8, !PT ;  /* 0x7fffffff79ff7812 */ /* 0x000fda000782c84a */
[----:B------:R-:W-:Y:S05]  /*7be0*/  @!P1 BRA `(.L_x_153) ;  /* 0x00000004003c9947 */ /* 0x000fea0003800000 */
[C---:B------:R-:W-:Y:S02]  /*7bf0*/  FSETP.NEU.FTZ.AND P1, PT, |R74|.reuse, +INF , PT ;  /* 0x7f8000004a00780b */ /* 0x040fe40003f3d200 */
[----:B------:R-:W-:Y:S02]  /*7c00*/  FSETP.NEU.FTZ.AND P4, PT, |R121|, +INF , PT ;  /* 0x7f8000007900780b */ /* 0x000fe40003f9d200 */
[----:B------:R-:W-:-:S11]  /*7c10*/  FSETP.NEU.FTZ.AND P3, PT, |R74|, +INF , PT ;  /* 0x7f8000004a00780b */ /* 0x000fd60003f7d200 */
[----:B------:R-:W-:Y:S05]  /*7c20*/  @!P4 BRA !P1, `(.L_x_153) ;  /* 0x00000004002cc947 */ /* 0x000fea0004800000 */
[----:B------:R-:W-:-:S04]  /*7c30*/  LOP3.LUT P1, RZ, R74, 0x7fffffff, RZ, 0xc0, !PT ;  /* 0x7fffffff4aff7812 */ /* 0x000fc8000782c0ff */
[----:B------:R-:W-:-:S13]  /*7c40*/  PLOP3.LUT P1, PT, P4, P1, PT, 0x2f, 0xf2 ;  /* 0x0000000000f2781c */ /* 0x000fda0002722577 */
[----:B------:R-:W-:Y:S05]  /*7c50*/  @P1 BRA `(.L_x_154) ;  /* 0x0000000400181947 */ /* 0x000fea0003800000 */
[----:B------:R-:W-:-:S04]  /*7c60*/  LOP3.LUT P1, RZ, R121, 0x7fffffff, RZ, 0xc0, !PT ;  /* 0x7fffffff79ff7812 */ /* 0x000fc8000782c0ff */
[----:B------:R-:W-:-:S13]  /*7c70*/  PLOP3.LUT P3, PT, P3, P1, PT, 0x2f, 0xf2 ;  /* 0x0000000000f2781c */ /* 0x000fda0001f62577 */
[----:B------:R-:W-:Y:S05]  /*7c80*/  @P3 BRA `(.L_x_155) ;  /* 0x0000000400003947 */ /* 0x000fea0003800000 */
[----:B------:R-:W-:Y:S02]  /*7c90*/  ISETP.GE.AND P1, PT, R112, RZ, PT ;  /* 0x000000ff7000720c */ /* 0x000fe40003f26270 */
[----:B------:R-:W-:-:S11]  /*7ca0*/  ISETP.GE.AND P3, PT, R110, RZ, PT ;  /* 0x000000ff6e00720c */ /* 0x000fd60003f66270 */
[----:B------:R-:W-:Y:S01]  /*7cb0*/  @P1 MOV R82, RZ ;  /* 0x000000ff00521202 */ /* 0x000fe20000000f00 */
[----:B------:R-:W-:Y:S01]  /*7cc0*/  @!P1 FFMA R74, R74, 1.84467440737095516160e+19, RZ ;  /* 0x5f8000004a4a9823 */ /* 0x000fe200000000ff */
[----:B------:R-:W-:Y:S01]  /*7cd0*/  @!P1 MOV R82, 0xffffffc0 ;  /* 0xffffffc000529802 */ /* 0x000fe20000000f00 */
[----:B------:R-:W-:-:S03]  /*7ce0*/  @!P3 FFMA R121, R121, 1.84467440737095516160e+19, RZ ;  /* 0x5f8000007979b823 */ /* 0x000fc600000000ff */
[----:B------:R-:W-:-:S07]  /*7cf0*/  @!P3 IADD3 R82, PT, PT, R82, 0x40, RZ ;  /* 0x000000405252b810 */ /* 0x000fce0007ffe0ff */
.L_x_151:
[----:B------:R-:W-:Y:S01]  /*7d00*/  LEA R110, R76, 0xc0800000, 0x17 ;  /* 0xc08000004c6e7811 */ /* 0x000fe200078eb8ff */
[----:B------:R-:W-:Y:S01]  /*7d10*/  BSSY.RECONVERGENT B2, `(.L_x_156) ;  /* 0x0000036000027945 */ /* 0x000fe20003800200 */
[----:B------:R-:W-:Y:S02]  /*7d20*/  IADD3 R141, PT, PT, R141, -0x7f, RZ ;  /* 0xffffff818d8d7810 */ /* 0x000fe40007ffe0ff */
[----:B------:R-:W-:-:S03]  /*7d30*/  IADD3 R116, PT, PT, -R110, R121, RZ ;  /* 0x000000796e747210 */ /* 0x000fc60007ffe1ff */
[C---:B------:R-:W-:Y:S01]  /*7d40*/  IMAD R74, R141.reuse, -0x800000, R74 ;  /* 0xff8000008d4a7824 */ /* 0x040fe200078e024a */
[----:B------:R-:W0:Y:S01]  /*7d50*/  MUFU.RCP R110, R116 ;  /* 0x00000074006e7308 */ /* 0x000e220000001000 */
[----:B------:R-:W-:Y:S01]  /*7d60*/  FADD.FTZ R143, -R116, -RZ ;  /* 0x800000ff748f7221 */ /* 0x000fe20000010100 */
[----:B------:R-:W-:-:S04]  /*7d70*/  IADD3 R141, PT, PT, R141, 0x7f, -R76 ;  /* 0x0000007f8d8d7810 */ /* 0x000fc80007ffe84c */
[----:B------:R-:W-:Y:S01]  /*7d80*/  IADD3 R141, PT, PT, R141, R82, RZ ;  /* 0x000000528d8d7210 */ /* 0x000fe20007ffe0ff */
[----:B0-----:R-:W-:-:S04]  /*7d90*/  FFMA R121, R110, R143, 1 ;  /* 0x3f8000006e797423 */ /* 0x001fc8000000008f */
[----:B------:R-:W-:-:S04]  /*7da0*/  FFMA R110, R110, R121, R110 ;  /* 0x000000796e6e7223 */ /* 0x000fc8000000006e */
[----:B------:R-:W-:-:S04]  /*7db0*/  FFMA R121, R74, R110, RZ ;  /* 0x0000006e4a797223 */ /* 0x000fc800000000ff */
[----:B------:R-:W-:-:S04]  /*7dc0*/  FFMA R112, R143, R121, R74 ;  /* 0x000000798f707223 */ /* 0x000fc8000000004a */
[----:B------:R-:W-:-:S04]  /*7dd0*/  FFMA R121, R110, R112, R121 ;  /* 0x000000706e797223 */ /* 0x000fc80000000079 */
[----:B------:R-:W-:-:S04]  /*7de0*/  FFMA R112, R143, R121, R74 ;  /* 0x000000798f707223 */ /* 0x000fc8000000004a */
[----:B------:R-:W-:-:S05]  /*7df0*/  FFMA R74, R110, R112, R121 ;  /* 0x000000706e4a7223 */ /* 0x000fca0000000079 */
[----:B------:R-:W-:-:S04]  /*7e00*/  SHF.R.U32.HI R76, RZ, 0x17, R74 ;  /* 0x00000017ff4c7819 */ /* 0x000fc8000001164a */
[----:B------:R-:W-:-:S04]  /*7e10*/  LOP3.LUT R76, R76, 0xff, RZ, 0xc0, !PT ;  /* 0x000000ff4c4c7812 */ /* 0x000fc800078ec0ff */
[----:B------:R-:W-:-:S04]  /*7e20*/  IADD3 R82, PT, PT, R76, R141, RZ ;  /* 0x0000008d4c527210 */ /* 0x000fc80007ffe0ff */
[----:B------:R-:W-:-:S04]  /*7e30*/  IADD3 R76, PT, PT, R82, -0x1, RZ ;  /* 0xffffffff524c7810 */ /* 0x000fc80007ffe0ff */
[----:B------:R-:W-:-:S13]  /*7e40*/  ISETP.GE.U32.AND P1, PT, R76, 0xfe, PT ;  /* 0x000000fe4c00780c */ /* 0x000fda0003f26070 */
[----:B------:R-:W-:Y:S05]  /*7e50*/  @!P1 BRA `(.L_x_157) ;  /* 0x0000000000809947 */ /* 0x000fea0003800000 */
[----:B------:R-:W-:-:S13]  /*7e60*/  ISETP.GT.AND P1, PT, R82, 0xfe, PT ;  /* 0x000000fe5200780c */ /* 0x000fda0003f24270 */
[----:B------:R-:W-:Y:S05]  /*7e70*/  @P1 BRA `(.L_x_158) ;  /* 0x00000000006c1947 */ /* 0x000fea0003800000 */
[----:B------:R-:W-:-:S13]  /*7e80*/  ISETP.GE.AND P1, PT, R82, 0x1, PT ;  /* 0x000000015200780c */ /* 0x000fda0003f26270 */
[----:B------:R-:W-:Y:S05]  /*7e90*/  @P1 BRA `(.L_x_159) ;  /* 0x0000000000741947 */ /* 0x000fea0003800000 */
[----:B------:R-:W-:Y:S02]  /*7ea0*/  ISETP.GE.AND P1, PT, R82, -0x18, PT ;  /* 0xffffffe85200780c */ /* 0x000fe40003f26270 */
[----:B------:R-:W-:-:S11]  /*7eb0*/  LOP3.LUT R74, R74, 0x80000000, RZ, 0xc0, !PT ;  /* 0x800000004a4a7812 */ /* 0x000fd600078ec0ff */
[----:B------:R-:W-:Y:S05]  /*7ec0*/  @!P1 BRA `(.L_x_159) ;  /* 0x0000000000689947 */ /* 0x000fea0003800000 */
[-CC-:B------:R-:W-:Y:S01]  /*7ed0*/  FFMA.RZ R116, R110, R112.reuse, R121.reuse ;  /* 0x000000706e747223 */ /* 0x180fe2000000c079 */
[----:B------:R-:W-:Y:S01]  /*7ee0*/  IADD3 R141, PT, PT, R82, 0x20, RZ ;  /* 0x00000020528d7810 */ /* 0x000fe20007ffe0ff */
[CCC-:B------:R-:W-:Y:S01]  /*7ef0*/  FFMA.RP R76, R110.reuse, R112.reuse, R121.reuse ;  /* 0x000000706e4c7223 */ /* 0x1c0fe20000008079 */
[----:B------:R-:W-:Y:S01]  /*7f00*/  FFMA.RM R121, R110, R112, R121 ;  /* 0x000000706e797223 */ /* 0x000fe20000004079 */
[----:B------:R-:W-:Y:S02]  /*7f10*/  ISETP.NE.AND P4, PT, R82, RZ, PT ;  /* 0x000000ff5200720c */ /* 0x000fe40003f85270 */
[----:B------:R-:W-:Y:S02]  /*7f20*/  LOP3.LUT R116, R116, 0x7fffff, RZ, 0xc0, !PT ;  /* 0x007fffff74747812 */ /* 0x000fe400078ec0ff */
[----:B------:R-:W-:Y:S02]  /*7f30*/  ISETP.NE.AND P1, PT, R82, RZ, PT ;  /* 0x000000ff5200720c */ /* 0x000fe40003f25270 */
[----:B------:R-:W-:-:S02]  /*7f40*/  LOP3.LUT R116, R116, 0x800000, RZ, 0xfc, !PT ;  /* 0x0080000074747812 */ /* 0x000fc400078efcff */
[----:B------:R-:W-:Y:S02]  /*7f50*/  IADD3 R82, PT, PT, -R82, RZ, RZ ;  /* 0x000000ff52527210 */ /* 0x000fe40007ffe1ff */
[----:B------:R-:W-:Y:S02]  /*7f60*/  SHF.L.U32 R141, R116, R141, RZ ;  /* 0x0000008d748d7219 */ /* 0x000fe400000006ff */
[----:B------:R-:W-:Y:S02]  /*7f70*/  FSETP.NEU.FTZ.AND P3, PT, R76, R121, PT ;  /* 0x000000794c00720b */ /* 0x000fe40003f7d000 */
[----:B------:R-:W-:Y:S02]  /*7f80*/  SEL R121, R82, RZ, P4 ;  /* 0x000000ff52797207 */ /* 0x000fe40002000000 */
[----:B------:R-:W-:Y:S02]  /*7f90*/  ISETP.NE.AND P1, PT, R141, RZ, P1 ;  /* 0x000000ff8d00720c */ /* 0x000fe40000f25270 */
[----:B------:R-:W-:-:S02]  /*7fa0*/  SHF.R.U32.HI R116, RZ, R121, R116 ;  /* 0x00000079ff747219 */ /* 0x000fc40000011674 */
[----:B------:R-:W-:Y:S02]  /*7fb0*/  PLOP3.LUT P1, PT, P3, P1, PT, 0xf8, 0x8f ;  /* 0x00000000008f781c */ /* 0x000fe40001f23f70 */
[----:B------:R-:W-:Y:S02]  /*7fc0*/  SHF.R.U32.HI R76, RZ, 0x1, R116 ;  /* 0x00000001ff4c7819 */ /* 0x000fe40000011674 */
[----:B------:R-:W-:-:S04]  /*7fd0*/  SEL R121, RZ, 0x1, !P1 ;  /* 0x00000001ff797807 */ /* 0x000fc80004800000 */
[----:B------:R-:W-:-:S04]  /*7fe0*/  LOP3.LUT R121, R121, 0x1, R76, 0xf8, !PT ;  /* 0x0000000179797812 */ /* 0x000fc800078ef84c */
[----:B------:R-:W-:-:S04]  /*7ff0*/  LOP3.LUT R121, R121, R116, RZ, 0xc0, !PT ;  /* 0x0000007479797212 */ /* 0x000fc800078ec0ff */
[----:B------:R-:W-:-:S04]  /*8000*/  IADD3 R121, PT, PT, R76, R121, RZ ;  /* 0x000000794c797210 */ /* 0x000fc80007ffe0ff */
[----:B------:R-:W-:Y:S01]  /*8010*/  LOP3.LUT R74, R121, R74, RZ, 0xfc, !PT ;  /* 0x0000004a794a7212 */ /* 0x000fe200078efcff */
[----:B------:R-:W-:Y:S06]  /*8020*/  BRA `(.L_x_159) ;  /* 0x0000000000107947 */ /* 0x000fec0003800000 */
.L_x_158:
[----:B------:R-:W-:-:S04]  /*8030*/  LOP3.LUT R74, R74, 0x80000000, RZ, 0xc0, !PT ;  /* 0x800000004a4a7812 */ /* 0x000fc800078ec0ff */
[----:B------:R-:W-:Y:S01]  /*8040*/  LOP3.LUT R74, R74, 0x7f800000, RZ, 0xfc, !PT ;  /* 0x7f8000004a4a7812 */ /* 0x000fe200078efcff */
[----:B------:R-:W-:Y:S06]  /*8050*/  BRA `(.L_x_159) ;  /* 0x0000000000047947 */ /* 0x000fec0003800000 */
.L_x_157:
[----:B------:R-:W-:-:S07]  /*8060*/  LEA R74, R141, R74, 0x17 ;  /* 0x0000004a8d4a7211 */ /* 0x000fce00078eb8ff */
.L_x_159:
[----:B------:R-:W-:Y:S05]  /*8070*/  BSYNC.RECONVERGENT B2 ;  /* 0x0000000000027941 */ /* 0x000fea0003800200 */
.L_x_156:
[----:B------:R-:W-:Y:S05]  /*8080*/  BRA `(.L_x_160) ;  /* 0x0000000000207947 */ /* 0x000fea0003800000 */
.L_x_155:
[----:B------:R-:W-:-:S04]  /*8090*/  LOP3.LUT R74, R121, 0x80000000, R74, 0x48, !PT ;  /* 0x80000000794a7812 */ /* 0x000fc800078e484a */
[----:B------:R-:W-:Y:S01]  /*80a0*/  LOP3.LUT R74, R74, 0x7f800000, RZ, 0xfc, !PT ;  /* 0x7f8000004a4a7812 */ /* 0x000fe200078efcff */
[----:B------:R-:W-:Y:S06]  /*80b0*/  BRA `(.L_x_160) ;  /* 0x0000000000147947 */ /* 0x000fec0003800000 */
.L_x_154:
[----:B------:R-:W-:Y:S01]  /*80c0*/  LOP3.LUT R74, R121, 0x80000000, R74, 0x48, !PT ;  /* 0x80000000794a7812 */ /* 0x000fe200078e484a */
[----:B------:R-:W-:Y:S06]  /*80d0*/  BRA `(.L_x_160) ;  /* 0x00000000000c7947 */ /* 0x000fec0003800000 */
.L_x_153:
[----:B------:R-:W0:Y:S01]  /*80e0*/  MUFU.RSQ R74, -QNAN ;  /* 0xffc00000004a7908 */ /* 0x000e220000001400 */
[----:B------:R-:W-:Y:S05]  /*80f0*/  BRA `(.L_x_160) ;  /* 0x0000000000047947 */ /* 0x000fea0003800000 */
.L_x_152:
[----:B------:R-:W-:-:S07]  /*8100*/  FADD.FTZ R74, R74, R121 ;  /* 0x000000794a4a7221 */ /* 0x000fce0000010000 */
.L_x_160:
[----:B------:R-:W-:Y:S05]  /*8110*/  BSYNC.RECONVERGENT B1 ;  /* 0x0000000000017941 */ /* 0x000fea0003800200 */
.L_x_150:
[----:B------:R-:W-:-:S04]  /*8120*/  HFMA2 R121, -RZ, RZ, 0, 0 ;  /* 0x00000000ff797431 */ /* 0x000fc800000001ff */
[----:B0-----:R-:W-:Y:S05]  /*8130*/  RET.REL.NODEC R120 `(_Z24ransac_homography_kernelPfS_iS_PiS_P17curandStateXORWOW) ;  /* 0xffffff7c78b07950 */ /* 0x001fea0003c3ffff */
.L_x_161:
        /* <DEDUP_REMOVED lines=12> */
.L_x_174:


//--------------------- .text._Z18init_curand_kernelP17curandStateXORWOWmi --------------------------
	.section	.text._Z18init_curand_kernelP17curandStateXORWOWmi,"ax",@progbits
	.align	128
        .global         _Z18init_curand_kernelP17curandStateXORWOWmi
        .type           _Z18init_curand_kernelP17curandStateXORWOWmi,@function
        .size           _Z18init_curand_kernelP17curandStateXORWOWmi,(.L_x_178 - _Z18init_curand_kernelP17curandStateXORWOWmi)
        .other          _Z18init_curand_kernelP17curandStateXORWOWmi,@"STO_CUDA_ENTRY STV_DEFAULT"
_Z18init_curand_kernelP17curandStateXORWOWmi:
.text._Z18init_curand_kernelP17curandStateXORWOWmi:
        /* <DEDUP_REMOVED lines=8> */
[----:B------:R-:W0:Y:S01]  /*0080*/  LDC.64 R2, c[0x0][0x388] ;  /* 0x0000e200ff027b82 */ /* 0x000e220000000a00 */
[----:B------:R-:W1:Y:S01]  /*0090*/  LDCU.64 UR4, c[0x0][0x358] ;  /* 0x00006b00ff0477ac */ /* 0x000e620008000a00 */
[----:B------:R-:W-:Y:S01]  /*00a0*/  ISETP.NE.AND P0, PT, R13, RZ, PT ;  /* 0x000000ff0d00720c */ /* 0x000fe20003f05270 */
[----:B------:R-:W-:Y:S05]  /*00b0*/  BSSY.RECONVERGENT B0, `(.L_x_162) ;  /* 0x00000e1000007945 */ /* 0x000fea0003800200 */
[----:B------:R-:W2:Y:S01]  /*00c0*/  LDC.64 R6, c[0x0][0x380] ;  /* 0x0000e000ff067b82 */ /* 0x000ea20000000a00 */
[----:B0-----:R-:W-:Y:S02]  /*00d0*/  LOP3.LUT R0, R2, 0xaad26b49, RZ, 0x3c, !PT ;  /* 0xaad26b4902007812 */ /* 0x001fe400078e3cff */
[----:B------:R-:W-:-:S03]  /*00e0*/  LOP3.LUT R2, R3, 0xf7dcefdd, RZ, 0x3c, !PT ;  /* 0xf7dcefdd03027812 */ /* 0x000fc600078e3cff */
[----:B------:R-:W-:Y:S02]  /*00f0*/  IMAD R0, R0, 0x4182bed5, RZ ;  /* 0x4182bed500007824 */ /* 0x000fe400078e02ff */
[----:B------:R-:W-:Y:S02]  /*0100*/  IMAD R3, R2, -0x658354e5, RZ ;  /* 0x9a7cab1b02037824 */ /* 0x000fe400078e02ff */
[----:B--2---:R-:W-:Y:S01]  /*0110*/  IMAD.WIDE R6, R13, 0x30, R6 ;  /* 0x000000300d067825 */ /* 0x004fe200078e0206 */
[C---:B------:R-:W-:Y:S02]  /*0120*/  LOP3.LUT R8, R0.reuse, 0x159a55e5, RZ, 0x3c, !PT ;  /* 0x159a55e500087812 */ /* 0x040fe400078e3cff */
[C---:B------:R-:W-:Y:S01]  /*0130*/  IADD3 R4, PT, PT, R0.reuse, 0x64f0c9, R3 ;  /* 0x0064f0c900047810 */ /* 0x040fe20007ffe003 */
[C---:B------:R-:W-:Y:S01]  /*0140*/  VIADD R5, R0.reuse, 0x75bcd15 ;  /* 0x075bcd1500057836 */ /* 0x040fe20000000000 */
[----:B------:R-:W-:Y:S01]  /*0150*/  LOP3.LUT R10, R3, 0x5491333, RZ, 0x3c, !PT ;  /* 0x05491333030a7812 */ /* 0x000fe200078e3cff */
[----:B------:R-:W-:-:S02]  /*0160*/  VIADD R11, R0, 0x583f19 ;  /* 0x00583f19000b7836 */ /* 0x000fc40000000000 */
[----:B------:R-:W-:Y:S01]  /*0170*/  VIADD R9, R3, 0x1f123bb5 ;  /* 0x1f123bb503097836 */ /* 0x000fe20000000000 */
[----:B-1----:R0:W-:Y:S04]  /*0180*/  STG.E.64 desc[UR4][R6.64], R4 ;  /* 0x0000000406007986 */ /* 0x0021e8000c101b04 */
[----:B------:R0:W-:Y:S04]  /*0190*/  STG.E.64 desc[UR4][R6.64+0x8], R8 ;  /* 0x0000080806007986 */ /* 0x0001e8000c101b04 */
[----:B------:R0:W-:Y:S01]  /*01a0*/  STG.E.64 desc[UR4][R6.64+0x10], R10 ;  /* 0x0000100a06007986 */ /* 0x0001e2000c101b04 */
[----:B------:R-:W-:Y:S05]  /*01b0*/  @!P0 BRA `(.L_x_163) ;  /* 0x0000000c00408947 */ /* 0x000fea0003800000 */
[----:B------:R-:W-:Y:S01]  /*01c0*/  SHF.R.S32.HI R0, RZ, 0x1f, R13 ;  /* 0x0000001fff007819 */ /* 0x000fe2000001140d */
[----:B------:R-:W-:-:S07]  /*01d0*/  IMAD.MOV.U32 R12, RZ, RZ, RZ ;  /* 0x000000ffff0c7224 */ /* 0x000fce00078e00ff */
.L_x_169:
[----:B-1----:R-:W-:Y:S01]  /*01e0*/  LOP3.LUT R2, R13, 0x3, RZ, 0xc0, !PT ;  /* 0x000000030d027812 */ /* 0x002fe200078ec0ff */
[----:B------:R-:W-:Y:S03]  /*01f0*/  BSSY.RECONVERGENT B1, `(.L_x_164) ;  /* 0x00000c6000017945 */ /* 0x000fe60003800200 */
[----:B------:R-:W-:-:S04]  /*0200*/  ISETP.NE.U32.AND P0, PT, R2, RZ, PT ;  /* 0x000000ff0200720c */ /* 0x000fc80003f05070 */
[----:B------:R-:W-:-:S13]  /*0210*/  ISETP.NE.AND.EX P0, PT, RZ, RZ, PT, P0 ;  /* 0x000000ffff00720c */ /* 0x000fda0003f05300 */
[----:B------:R-:W-:Y:S05]  /*0220*/  @!P0 BRA `(.L_x_165) ;  /* 0x0000000c00088947 */ /* 0x000fea0003800000 */
[----:B0-----:R-:W0:Y:S01]  /*0230*/  LDC.64 R8, c[0x4][RZ] ;  /* 0x01000000ff087b82 */ /* 0x001e220000000a00 */
[----:B------:R-:W-:Y:S02]  /*0240*/  IMAD.MOV.U32 R14, RZ, RZ, RZ ;  /* 0x000000ffff0e7224 */ /* 0x000fe400078e00ff */
[----:B0-----:R-:W-:-:S07]  /*0250*/  IMAD.WIDE.U32 R8, R12, 0xc80, R8 ;  /* 0x00000c800c087825 */ /* 0x001fce00078e0008 */
.L_x_168:
[----:B-1----:R-:W-:Y:S01]  /*0260*/  IMAD.MOV.U32 R15, RZ, RZ, RZ ;  /* 0x000000ffff0f7224 */ /* 0x002fe200078e00ff */
[----:B------:R-:W-:Y:S01]  /*0270*/  CS2R R2, SRZ ;  /* 0x0000000000027805 */ /* 0x000fe2000001ff00 */
[----:B------:R-:W-:Y:S01]  /*0280*/  IMAD.MOV.U32 R17, RZ, RZ, RZ ;  /* 0x000000ffff117224 */ /* 0x000fe200078e00ff */
[----:B------:R-:W-:-:S07]  /*0290*/  CS2R R4, SRZ ;  /* 0x0000000000047805 */ /* 0x000fce000001ff00 */
.L_x_167:
[----:B------:R-:W-:-:S05]  /*02a0*/  IMAD.WIDE.U32 R10, R17, 0x4, R6 ;  /* 0x00000004110a7825 */ /* 0x000fca00078e0006 */
[----:B------:R0:W5:Y:S01]  /*02b0*/  LDG.E R16, desc[UR4][R10.64+0x4] ;  /* 0x000004040a107981 */ /* 0x000162000c1e1900 */
[----:B------:R-:W-:-:S07]  /*02c0*/  IMAD.MOV.U32 R19, RZ, RZ, RZ ;  /* 0x000000ffff137224 */ /* 0x000fce00078e00ff */
.L_x_166:
[----:B-----5:R-:W-:Y:S01]  /*02d0*/  SHF.R.U32.HI R24, RZ, R19, R16 ;  /* 0x00000013ff187219 */ /* 0x020fe20000011610 */
[----:B0-----:R-:W-:-:S03]  /*02e0*/  IMAD.SHL.U32 R10, R17, 0x20, RZ ;  /* 0x00000020110a7824 */ /* 0x001fc600078e00ff */
[----:B------:R-:W-:Y:S01]  /*02f0*/  LOP3.LUT R11, R24, 0x1, RZ, 0xc0, !PT ;  /* 0x00000001180b7812 */ /* 0x000fe200078ec0ff */
[----:B------:R-:W-:-:S03]  /*0300*/  IMAD.IADD R10, R10, 0x1, R19 ;  /* 0x000000010a0a7824 */ /* 0x000fc600078e0213 */
[----:B------:R-:W-:Y:S01]  /*0310*/  ISETP.NE.U32.AND P0, PT, R11, 0x1, PT ;  /* 0x000000010b00780c */ /* 0x000fe20003f05070 */
[----:B------:R-:W-:-:S03]  /*0320*/  IMAD R11, R10, 0x5, RZ ;  /* 0x000000050a0b7824 */ /* 0x000fc600078e02ff */
[----:B------:R-:W-:Y:S01]  /*0330*/  R2P PR, R24, 0x7e ;  /* 0x0000007e18007804 */ /* 0x000fe20000000000 */
[----:B------:R-:W-:-:S08]  /*0340*/  IMAD.WIDE.U32 R10, R11, 0x4, R8 ;  /* 0x000000040b0a7825 */ /* 0x000fd000078e0008 */
[----:B------:R-:W2:Y:S04]  /*0350*/  @!P0 LDG.E R18, desc[UR4][R10.64] ;  /* 0x000000040a128981 */ /* 0x000ea8000c1e1900 */
[----:B------:R-:W3:Y:S04]  /*0360*/  @!P0 LDG.E R20, desc[UR4][R10.64+0x10] ;  /* 0x000010040a148981 */ /* 0x000ee8000c1e1900 */
[----:B------:R-:W4:Y:S04]  /*0370*/  @P1 LDG.E R22, desc[UR4][R10.64+0x14] ;  /* 0x000014040a161981 */ /* 0x000f28000c1e1900 */
[----:B------:R-:W4:Y:S04]  /*0380*/  @P2 LDG.E R26, desc[UR4][R10.64+0x28] ;  /* 0x000028040a1a2981 */ /* 0x000f28000c1e1900 */
[----:B------:R-:W4:Y:S04]  /*0390*/  @!P0 LDG.E R21, desc[UR4][R10.64+0x4] ;  /* 0x000004040a158981 */ /* 0x000f28000c1e1900 */
[----:B------:R-:W4:Y:S04]  /*03a0*/  @!P0 LDG.E R23, desc[UR4][R10.64+0xc] ;  /* 0x00000c040a178981 */ /* 0x000f28000c1e1900 */
[----:B------:R-:W4:Y:S04]  /*03b0*/  @P1 LDG.E R25, desc[UR4][R10.64+0x18] ;  /* 0x000018040a191981 */ /* 0x000f28000c1e1900 */
[----:B------:R-:W4:Y:S04]  /*03c0*/  @P3 LDG.E R28, desc[UR4][R10.64+0x3c] ;  /* 0x00003c040a1c3981 */ /* 0x000f28000c1e1900 */
[----:B------:R-:W4:Y:S01]  /*03d0*/  @P6 LDG.E R27, desc[UR4][R10.64+0x7c] ;  /* 0x00007c040a1b6981 */ /* 0x000f22000c1e1900 */
[----:B--2---:R-:W-:-:S03]  /*03e0*/  @!P0 LOP3.LUT R15, R15, R18, RZ, 0x3c, !PT ;  /* 0x000000120f0f8212 */ /* 0x004fc600078e3cff */
[----:B------:R-:W2:Y:S01]  /*03f0*/  @!P0 LDG.E R18, desc[UR4][R10.64+0x8] ;  /* 0x000008040a128981 */ /* 0x000ea2000c1e1900 */
[----:B---3--:R-:W-:-:S03]  /*0400*/  @!P0 LOP3.LUT R3, R3, R20, RZ, 0x3c, !PT ;  /* 0x0000001403038212 */ /* 0x008fc600078e3cff */
[----:B------:R-:W3:Y:S01]  /*0410*/  @P1 LDG.E R20, desc[UR4][R10.64+0x24] ;  /* 0x000024040a141981 */ /* 0x000ee2000c1e1900 */
[----:B----4-:R-:W-:-:S03]  /*0420*/  @P1 LOP3.LUT R15, R15, R22, RZ, 0x3c, !PT ;  /* 0x000000160f0f1212 */ /* 0x010fc600078e3cff */
[----:B------:R-:W4:Y:S01]  /*0430*/  @P2 LDG.E R22, desc[UR4][R10.64+0x38] ;  /* 0x000038040a162981 */ /* 0x000f22000c1e1900 */
[----:B------:R-:W-:-:S03]  /*0440*/  @P2 LOP3.LUT R15, R15, R26, RZ, 0x3c, !PT ;  /* 0x0000001a0f0f2212 */ /* 0x000fc600078e3cff */
[----:B------:R-:W4:Y:S01]  /*0450*/  @P4 LDG.E R26, desc[UR4][R10.64+0x50] ;  /* 0x000050040a1a4981 */ /* 0x000f22000c1e1900 */
[----:B------:R-:W-:-:S03]  /*0460*/  @!P0 LOP3.LUT R4, R4, R21, RZ, 0x3c, !PT ;  /* 0x0000001504048212 */ /* 0x000fc600078e3cff */
[----:B------:R-:W4:Y:S01]  /*0470*/  @P1 LDG.E R21, desc[UR4][R10.64+0x20] ;  /* 0x000020040a151981 */ /* 0x000f22000c1e1900 */
[----:B------:R-:W-:-:S03]  /*0480*/  @!P0 LOP3.LUT R2, R2, R23, RZ, 0x3c, !PT ;  /* 0x0000001702028212 */ /* 0x000fc600078e3cff */
[----:B------:R-:W4:Y:S01]  /*0490*/  @P2 LDG.E R23, desc[UR4][R10.64+0x2c] ;  /* 0x00002c040a172981 */ /* 0x000f22000c1e1900 */
[----:B------:R-:W-:-:S03]  /*04a0*/  @P1 LOP3.LUT R4, R4, R25, RZ, 0x3c, !PT ;  /* 0x0000001904041212 */ /* 0x000fc600078e3cff */
[----:B------:R-:W4:Y:S01]  /*04b0*/  @P2 LDG.E R25, desc[UR4][R10.64+0x34] ;  /* 0x000034040a192981 */ /* 0x000f22000c1e1900 */
[----:B--2---:R-:W-:-:S03]  /*04c0*/  @!P0 LOP3.LUT R5, R5, R18, RZ, 0x3c, !PT ;  /* 0x0000001205058212 */ /* 0x004fc600078e3cff */
[----:B------:R-:W2:Y:S01]  /*04d0*/  @P1 LDG.E R18, desc[UR4][R10.64+0x1c] ;  /* 0x00001c040a121981 */ /* 0x000ea2000c1e1900 */
[----:B---3--:R-:W-:-:S03]  /*04e0*/  @P1 LOP3.LUT R3, R3, R20, RZ, 0x3c, !PT ;  /* 0x0000001403031212 */ /* 0x008fc600078e3cff */
[----:B------:R-:W3:Y:S01]  /*04f0*/  @P2 LDG.E R20, desc[UR4][R10.64+0x30] ;  /* 0x000030040a142981 */ /* 0x000ee2000c1e1900 */
[----:B----4-:R-:W-:-:S03]  /*0500*/  @P2 LOP3.LUT R3, R3, R22, RZ, 0x3c, !PT ;  /* 0x0000001603032212 */ /* 0x010fc600078e3cff */
[----:B------:R-:W4:Y:S01]  /*0510*/  @P3 LDG.E R22, desc[UR4][R10.64+0x4c] ;  /* 0x00004c040a163981 */ /* 0x000f22000c1e1900 */
[----:B------:R-:W-:-:S04]  /*0520*/  @P3 LOP3.LUT R15, R15, R28, RZ, 0x3c, !PT ;  /* 0x0000001c0f0f3212 */ /* 0x000fc800078e3cff */
[----:B------:R-:W-:Y:S02]  /*0530*/  @P4 LOP3.LUT R15, R15, R26, RZ, 0x3c, !PT ;  /* 0x0000001a0f0f4212 */ /* 0x000fe400078e3cff */
[----:B------:R-:W-:Y:S01]  /*0540*/  @P1 LOP3.LUT R2, R2, R21, RZ, 0x3c, !PT ;  /* 0x0000001502021212 */ /* 0x000fe200078e3cff */
[----:B------:R-:W4:Y:S04]  /*0550*/  @P5 LDG.E R26, desc[UR4][R10.64+0x64] ;  /* 0x000064040a1a5981 */ /* 0x000f28000c1e1900 */
[----:B------:R-:W4:Y:S01]  /*0560*/  @P3 LDG.E R21, desc[UR4][R10.64+0x40] ;  /* 0x000040040a153981 */ /* 0x000f22000c1e1900 */
[----:B------:R-:W-:Y:S02]  /*0570*/  @P2 LOP3.LUT R4, R4, R23, RZ, 0x3c, !PT ;  /* 0x0000001704042212 */ /* 0x000fe400078e3cff */
[----:B------:R-:W-:Y:S01]  /*0580*/  @P2 LOP3.LUT R2, R2, R25, RZ, 0x3c, !PT ;  /* 0x0000001902022212 */ /* 0x000fe200078e3cff */
[----:B------:R-:W4:Y:S04]  /*0590*/  @P3 LDG.E R23, desc[UR4][R10.64+0x48] ;  /* 0x000048040a173981 */ /* 0x000f28000c1e1900 */
[----:B------:R-:W4:Y:S01]  /*05a0*/  @P4 LDG.E R25, desc[UR4][R10.64+0x54] ;  /* 0x000054040a194981 */ /* 0x000f22000c1e1900 */
[----:B--2---:R-:W-:-:S03]  /*05b0*/  @P1 LOP3.LUT R5, R5, R18, RZ, 0x3c, !PT ;  /* 0x0000001205051212 */ /* 0x004fc600078e3cff */
[----:B------:R-:W2:Y:S01]  /*05c0*/  @P3 LDG.E R18, desc[UR4][R10.64+0x44] ;  /* 0x000044040a123981 */ /* 0x000ea2000c1e1900 */
[----:B---3--:R-:W-:-:S03]  /*05d0*/  @P2 LOP3.LUT R5, R5, R20, RZ, 0x3c, !PT ;  /* 0x0000001405052212 */ /* 0x008fc600078e3cff */
[----:B------:R-:W3:Y:S01]  /*05e0*/  @P4 LDG.E R20, desc[UR4][R10.64+0x58] ;  /* 0x000058040a144981 */ /* 0x000ee2000c1e1900 */
[----:B----4-:R-:W-:-:S03]  /*05f0*/  @P3 LOP3.LUT R3, R3, R22, RZ, 0x3c, !PT ;  /* 0x0000001603033212 */ /* 0x010fc600078e3cff */
[----:B------:R-:W4:Y:S01]  /*0600*/  @P4 LDG.E R22, desc[UR4][R10.64+0x60] ;  /* 0x000060040a164981 */ /* 0x000f22000c1e1900 */
[----:B------:R-:W-:Y:S02]  /*0610*/  LOP3.LUT P0, RZ, R24, 0x80, RZ, 0xc0, !PT ;  /* 0x0000008018ff7812 */ /* 0x000fe4000780c0ff */
[----:B------:R-:W-:Y:S02]  /*0620*/  @P5 LOP3.LUT R15, R15, R26, RZ, 0x3c, !PT ;  /* 0x0000001a0f0f5212 */ /* 0x000fe400078e3cff */
[----:B------:R-:W4:Y:S01]  /*0630*/  @P6 LDG.E R26, desc[UR4][R10.64+0x78] ;  /* 0x000078040a1a6981 */ /* 0x000f22000c1e1900 */
[----:B------:R-:W-:-:S03]  /*0640*/  @P3 LOP3.LUT R4, R4, R21, RZ, 0x3c, !PT ;  /* 0x0000001504043212 */ /* 0x000fc600078e3cff */
[----:B------:R-:W4:Y:S01]  /*0650*/  @P4 LDG.E R21, desc[UR4][R10.64+0x5c] ;  /* 0x00005c040a154981 */ /* 0x000f22000c1e1900 */
[----:B------:R-:W-:-:S03]  /*0660*/  @P3 LOP3.LUT R2, R2, R23, RZ, 0x3c, !PT ;  /* 0x0000001702023212 */ /* 0x000fc600078e3cff */
[----:B------:R-:W4:Y:S01]  /*0670*/  @P5 LDG.E R23, desc[UR4][R10.64+0x68] ;  /* 0x000068040a175981 */ /* 0x000f22000c1e1900 */
[----:B------:R-:W-:-:S03]  /*0680*/  @P4 LOP3.LUT R4, R4, R25, RZ, 0x3c, !PT ;  /* 0x0000001904044212 */ /* 0x000fc600078e3cff */
[----:B------:R-:W4:Y:S01]  /*0690*/  @P5 LDG.E R25, desc[UR4][R10.64+0x70] ;  /* 0x000070040a195981 */ /* 0x000f22000c1e1900 */
[----:B--2---:R-:W-:-:S03]  /*06a0*/  @P3 LOP3.LUT R5, R5, R18, RZ, 0x3c, !PT ;  /* 0x0000001205053212 */ /* 0x004fc600078e3cff */
[----:B------:R-:W2:Y:S01]  /*06b0*/  @P5 LDG.E R18, desc[UR4][R10.64+0x6c] ;  /* 0x00006c040a125981 */ /* 0x000ea2000c1e1900 */
[----:B---3--:R-:W-:-:S03]  /*06c0*/  @P4 LOP3.LUT R5, R5, R20, RZ, 0x3c, !PT ;  /* 0x0000001405054212 */ /* 0x008fc600078e3cff */
[----:B------:R-:W3:Y:S01]  /*06d0*/  @P5 LDG.E R20, desc[UR4][R10.64+0x74] ;  /* 0x000074040a145981 */ /* 0x000ee2000c1e1900 */
[----:B----4-:R-:W-:-:S03]  /*06e0*/  @P4 LOP3.LUT R3, R3, R22, RZ, 0x3c, !PT ;  /* 0x0000001603034212 */ /* 0x010fc600078e3cff */
[----:B------:R-:W4:Y:S01]  /*06f0*/  @P0 LDG.E R22, desc[UR4][R10.64+0x8c] ;  /* 0x00008c040a160981 */ /* 0x000f22000c1e1900 */
[----:B------:R-:W-:-:S03]  /*0700*/  @P6 LOP3.LUT R15, R15, R26, RZ, 0x3c, !PT ;  /* 0x0000001a0f0f6212 */ /* 0x000fc600078e3cff */
        /* <DEDUP_REMOVED lines=13> */
[----:B------:R-:W-:Y:S02]  /*07e0*/  @P6 LOP3.LUT R4, R4, R27, RZ, 0x3c, !PT ;  /* 0x0000001b04046212 */ /* 0x000fe400078e3cff */
[----:B------:R-:W-:Y:S02]  /*07f0*/  @P6 LOP3.LUT R2, R2, R21, RZ, 0x3c, !PT ;  /* 0x0000001502026212 */ /* 0x000fe400078e3cff */
[----:B------:R-:W-:Y:S02]  /*0800*/  @P0 LOP3.LUT R4, R4, R23, RZ, 0x3c, !PT ;  /* 0x0000001704040212 */ /* 0x000fe400078e3cff */
[----:B------:R-:W-:Y:S02]  /*0810*/  @P0 LOP3.LUT R2, R2, R25, RZ, 0x3c, !PT ;  /* 0x0000001902020212 */ /* 0x000fe400078e3cff */
[----:B--2---:R-:W-:Y:S02]  /*0820*/  @P6 LOP3.LUT R5, R5, R18, RZ, 0x3c, !PT ;  /* 0x0000001205056212 */ /* 0x004fe400078e3cff */
[----:B---3--:R-:W-:-:S02]  /*0830*/  @P6 LOP3.LUT R3, R3, R20, RZ, 0x3c, !PT ;  /* 0x0000001403036212 */ /* 0x008fc400078e3cff */
[----:B----4-:R-:W-:Y:S02]  /*0840*/  @P0 LOP3.LUT R5, R5, R22, RZ, 0x3c, !PT ;  /* 0x0000001605050212 */ /* 0x010fe400078e3cff */
[----:B------:R-:W-:Y:S02]  /*0850*/  @P0 LOP3.LUT R3, R3, R26, RZ, 0x3c, !PT ;  /* 0x0000001a03030212 */ /* 0x000fe400078e3cff */
[----:B------:R-:W-:-:S13]  /*0860*/  R2P PR, R24.B1, 0x7f ;  /* 0x0000007f18007804 */ /* 0x000fda0000001000 */
[----:B------:R-:W2:Y:S04]  /*0870*/  @P0 LDG.E R18, desc[UR4][R10.64+0xa0] ;  /* 0x0000a0040a120981 */ /* 0x000ea8000c1e1900 */
[----:B------:R-:W3:Y:S04]  /*0880*/  @P1 LDG.E R22, desc[UR4][R10.64+0xb4] ;  /* 0x0000b4040a161981 */ /* 0x000ee8000c1e1900 */
[----:B------:R-:W4:Y:S04]  /*0890*/  @P2 LDG.E R26, desc[UR4][R10.64+0xc8] ;  /* 0x0000c8040a1a2981 */ /* 0x000f28000c1e1900 */
[----:B------:R-:W4:Y:S04]  /*08a0*/  @P3 LDG.E R28, desc[UR4][R10.64+0xdc] ;  /* 0x0000dc040a1c3981 */ /* 0x000f28000c1e1900 */
[----:B------:R-:W4:Y:S04]  /*08b0*/  @P0 LDG.E R23, desc[UR4][R10.64+0xa4] ;  /* 0x0000a4040a170981 */ /* 0x000f28000c1e1900 */
[----:B------:R-:W4:Y:S04]  /*08c0*/  @P0 LDG.E R20, desc[UR4][R10.64+0xa8] ;  /* 0x0000a8040a140981 */ /* 0x000f28000c1e1900 */
[----:B------:R-:W4:Y:S04]  /*08d0*/  @P4 LDG.E R25, desc[UR4][R10.64+0xf0] ;  /* 0x0000f0040a194981 */ /* 0x000f28000c1e1900 */
        /* <DEDUP_REMOVED lines=21> */
[----:B------:R-:W-:Y:S02]  /*0a30*/  LOP3.LUT P0, RZ, R24, 0x8000, RZ, 0xc0, !PT ;  /* 0x0000800018ff7812 */ /* 0x000fe4000780c0ff */
[----:B----4-:R-:W-:Y:S01]  /*0a40*/  @P5 LOP3.LUT R15, R15, R26, RZ, 0x3c, !PT ;  /* 0x0000001a0f0f5212 */ /* 0x010fe200078e3cff */
[----:B------:R-:W4:Y:S04]  /*0a50*/  @P3 LDG.E R24, desc[UR4][R10.64+0xe4] ;  /* 0x0000e4040a183981 */ /* 0x000f28000c1e1900 */
[----:B------:R-:W2:Y:S01]  /*0a60*/  @P6 LDG.E R26, desc[UR4][R10.64+0x118] ;  /* 0x000118040a1a6981 */ /* 0x000ea2000c1e1900 */
        /* <DEDUP_REMOVED lines=8> */
[----:B---3--:R-:W-:-:S03]  /*0af0*/  @P2 LOP3.LUT R3, R3, R22, RZ, 0x3c, !PT ;  /* 0x0000001603032212 */ /* 0x008fc600078e3cff */
[----:B------:R-:W3:Y:S01]  /*0b00*/  @P4 LDG.E R22, desc[UR4][R10.64+0x100] ;  /* 0x000100040a164981 */ /* 0x000ee2000c1e1900 */
[----:B--2---:R-:W-:-:S03]  /*0b10*/  @P6 LOP3.LUT R15, R15, R26, RZ, 0x3c, !PT ;  /* 0x0000001a0f0f6212 */ /* 0x004fc600078e3cff */
[----:B------:R-:W2:Y:S01]  /*0b20*/  @P0 LDG.E R26, desc[UR4][R10.64+0x12c] ;  /* 0x00012c040a1a0981 */ /* 0x000ea2000c1e1900 */
[----:B----4-:R-:W-:-:S03]  /*0b30*/  @P2 LOP3.LUT R2, R2, R23, RZ, 0x3c, !PT ;  /* 0x0000001702022212 */ /* 0x010fc600078e3cff */
[----:B------:R-:W4:Y:S01]  /*0b40*/  @P4 LDG.E R23, desc[UR4][R10.64+0xfc] ;  /* 0x0000fc040a174981 */ /* 0x000f22000c1e1900 */
[----:B------:R-:W-:-:S03]  /*0b50*/  @P2 LOP3.LUT R5, R5, R20, RZ, 0x3c, !PT ;  /* 0x0000001405052212 */ /* 0x000fc600078e3cff */
[----:B------:R-:W4:Y:S01]  /*0b60*/  @P4 LDG.E R20, desc[UR4][R10.64+0xf8] ;  /* 0x0000f8040a144981 */ /* 0x000f22000c1e1900 */
[----:B------:R-:W-:Y:S02]  /*0b70*/  @P3 LOP3.LUT R2, R2, R27, RZ, 0x3c, !PT ;  /* 0x0000001b02023212 */ /* 0x000fe400078e3cff */
[----:B------:R-:W-:Y:S01]  /*0b80*/  @P3 LOP3.LUT R4, R4, R25, RZ, 0x3c, !PT ;  /* 0x0000001904043212 */ /* 0x000fe200078e3cff */
[----:B------:R-:W4:Y:S01]  /*0b90*/  @P5 LDG.E R27, desc[UR4][R10.64+0x110] ;  /* 0x000110040a1b5981 */ /* 0x000f22000c1e1900 */
[----:B------:R-:W-:-:S03]  /*0ba0*/  @P3 LOP3.LUT R5, R5, R24, RZ, 0x3c, !PT ;  /* 0x0000001805053212 */ /* 0x000fc600078e3cff */
[----:B------:R-:W4:Y:S04]  /*0bb0*/  @P5 LDG.E R25, desc[UR4][R10.64+0x108] ;  /* 0x000108040a195981 */ /* 0x000f28000c1e1900 */
        /* <DEDUP_REMOVED lines=19> */
[----:B------:R-:W-:-:S05]  /*0cf0*/  VIADD R19, R19, 0x10 ;  /* 0x0000001013137836 */ /* 0x000fca0000000000 */
[----:B------:R-:W-:Y:S02]  /*0d00*/  ISETP.NE.AND P1, PT, R19, 0x20, PT ;  /* 0x000000201300780c */ /* 0x000fe40003f25270 */
[----:B------:R-:W-:Y:S02]  /*0d10*/  @P5 LOP3.LUT R3, R3, R18, RZ, 0x3c, !PT ;  /* 0x0000001203035212 */ /* 0x000fe400078e3cff */
[----:B------:R-:W-:Y:S02]  /*0d20*/  @P6 LOP3.LUT R4, R4, R21, RZ, 0x3c, !PT ;  /* 0x0000001504046212 */ /* 0x000fe400078e3cff */
[----:B---3--:R-:W-:-:S04]  /*0d30*/  @P6 LOP3.LUT R3, R3, R22, RZ, 0x3c, !PT ;  /* 0x0000001603036212 */ /* 0x008fc800078e3cff */
[----:B--2---:R-:W-:Y:S02]  /*0d40*/  @P0 LOP3.LUT R3, R3, R26, RZ, 0x3c, !PT ;  /* 0x0000001a03030212 */ /* 0x004fe400078e3cff */
[----:B----4-:R-:W-:Y:S02]  /*0d50*/  @P6 LOP3.LUT R2, R2, R23, RZ, 0x3c, !PT ;  /* 0x0000001702026212 */ /* 0x010fe400078e3cff */
[----:B------:R-:W-:Y:S02]  /*0d60*/  @P6 LOP3.LUT R5, R5, R20, RZ, 0x3c, !PT ;  /* 0x0000001405056212 */ /* 0x000fe400078e3cff */
[----:B------:R-:W-:Y:S02]  /*0d70*/  @P0 LOP3.LUT R2, R2, R27, RZ, 0x3c, !PT ;  /* 0x0000001b02020212 */ /* 0x000fe400078e3cff */
[----:B------:R-:W-:Y:S02]  /*0d80*/  @P0 LOP3.LUT R4, R4, R25, RZ, 0x3c, !PT ;  /* 0x0000001904040212 */ /* 0x000fe400078e3cff */
[----:B------:R-:W-:Y:S01]  /*0d90*/  @P0 LOP3.LUT R5, R5, R24, RZ, 0x3c, !PT ;  /* 0x0000001805050212 */ /* 0x000fe200078e3cff */
[----:B------:R-:W-:Y:S06]  /*0da0*/  @P1 BRA `(.L_x_166) ;  /* 0xfffffff400481947 */ /* 0x000fec000383ffff */
[----:B------:R-:W-:-:S05]  /*0db0*/  VIADD R17, R17, 0x1 ;  /* 0x0000000111117836 */ /* 0x000fca0000000000 */
[----:B------:R-:W-:-:S13]  /*0dc0*/  ISETP.NE.AND P0, PT, R17, 0x5, PT ;  /* 0x000000051100780c */ /* 0x000fda0003f05270 */
[----:B------:R-:W-:Y:S05]  /*0dd0*/  @P0 BRA `(.L_x_167) ;  /* 0xfffffff400300947 */ /* 0x000fea000383ffff */
[----:B------:R1:W-:Y:S01]  /*0de0*/  STG.E.64 desc[UR4][R6.64+0x8], R4 ;  /* 0x0000080406007986 */ /* 0x0003e2000c101b04 */
[----:B------:R-:W-:Y:S01]  /*0df0*/  VIADD R14, R14, 0x1 ;  /* 0x000000010e0e7836 */ /* 0x000fe20000000000 */
[----:B------:R-:W-:Y:S02]  /*0e00*/  LOP3.LUT R11, R13, 0x3, RZ, 0xc0, !PT ;  /* 0x000000030d0b7812 */ /* 0x000fe400078ec0ff */
[----:B------:R1:W-:Y:S02]  /*0e10*/  STG.E.64 desc[UR4][R6.64+0x10], R2 ;  /* 0x0000100206007986 */ /* 0x0003e4000c101b04 */
[----:B------:R-:W-:Y:S02]  /*0e20*/  ISETP.GE.U32.AND P0, PT, R14, R11, PT ;  /* 0x0000000b0e00720c */ /* 0x000fe40003f06070 */
[----:B------:R1:W-:Y:S11]  /*0e30*/  STG.E desc[UR4][R6.64+0x4], R15 ;  /* 0x0000040f06007986 */ /* 0x0003f6000c101904 */
[----:B------:R-:W-:Y:S05]  /*0e40*/  @!P0 BRA `(.L_x_168) ;  /* 0xfffffff400048947 */ /* 0x000fea000383ffff */
.L_x_165:
[----:B------:R-:W-:Y:S05]  /*0e50*/  BSYNC.RECONVERGENT B1 ;  /* 0x0000000000017941 */ /* 0x000fea0003800200 */
.L_x_164:
[C---:B------:R-:W-:Y:S01]  /*0e60*/  ISETP.GT.U32.AND P0, PT, R13.reuse, 0x3, PT ;  /* 0x000000030d00780c */ /* 0x040fe20003f04070 */
[----:B------:R-:W-:Y:S01]  /*0e70*/  VIADD R12, R12, 0x1 ;  /* 0x000000010c0c7836 */ /* 0x000fe20000000000 */
[--C-:B------:R-:W-:Y:S02]  /*0e80*/  SHF.R.U64 R13, R13, 0x2, R0.reuse ;  /* 0x000000020d0d7819 */ /* 0x100fe40000001200 */
[----:B------:R-:W-:Y:S02]  /*0e90*/  ISETP.GT.U32.AND.EX P0, PT, R0, RZ, PT, P0 ;  /* 0x000000ff0000720c */ /* 0x000fe40003f04100 */
[----:B------:R-:W-:-:S11]  /*0ea0*/  SHF.R.U32.HI R0, RZ, 0x2, R0 ;  /* 0x00000002ff007819 */ /* 0x000fd60000011600 */
[----:B------:R-:W-:Y:S05]  /*0eb0*/  @P0 BRA `(.L_x_169) ;  /* 0xfffffff000c80947 */ /* 0x000fea000383ffff */
.L_x_163:
[----:B------:R-:W-:Y:S05]  /*0ec0*/  BSYNC.RECONVERGENT B0 ;  /* 0x0000000000007941 */ /* 0x000fea0003800200 */
.L_x_162:
[----:B------:R-:W-:Y:S04]  /*0ed0*/  STG.E.64 desc[UR4][R6.64+0x18], RZ ;  /* 0x000018ff06007986 */ /* 0x000fe8000c101b04 */
[----:B------:R-:W-:Y:S04]  /*0ee0*/  STG.E desc[UR4][R6.64+0x20], RZ ;  /* 0x000020ff06007986 */ /* 0x000fe8000c101904 */
[----:B------:R-:W-:Y:S01]  /*0ef0*/  STG.E.64 desc[UR4][R6.64+0x28], RZ ;  /* 0x000028ff06007986 */ /* 0x000fe2000c101b04 */
[----:B------:R-:W-:Y:S05]  /*0f00*/  EXIT ;  /* 0x000000000000794d */ /* 0x000fea0003800000 */
.L_x_170:
        /* <DEDUP_REMOVED lines=15> */
.L_x_178:


//--------------------- .nv.global.init           --------------------------
	.section	.nv.global.init,"aw",@progbits
	.align	4
.nv.global.init:
	.type		mrg32k3aM1SubSeq,@object
	.size		mrg32k3aM1SubSeq,(mrg32k3aM2SubSeq - mrg32k3aM1SubSeq)
mrg32k3aM1SubSeq:
        /*0000*/ 	.byte	0x0b, 0xcc, 0xee, 0x04, 0x73, 0x29, 0x8b, 0x6f, 0xf6, 0x53, 0x03, 0xf6, 0x23, 0xf6, 0xea, 0xda
        /* <DEDUP_REMOVED lines=125> */
	.type		mrg32k3aM2SubSeq,@object
	.size		mrg32k3aM2SubSeq,(mrg32k3aM1 - mrg32k3aM2SubSeq)
mrg32k3aM2SubSeq:
        /* <DEDUP_REMOVED lines=126> */
	.type		mrg32k3aM1,@object
	.size		mrg32k3aM1,(mrg32k3aM1Seq - mrg32k3aM1)
mrg32k3aM1:
        /* <DEDUP_REMOVED lines=144> */
	.type		mrg32k3aM1Seq,@object
	.size		mrg32k3aM1Seq,(mrg32k3aM2 - mrg32k3aM1Seq)
mrg32k3aM1Seq:
        /* <DEDUP_REMOVED lines=144> */
	.type		mrg32k3aM2,@object
	.size		mrg32k3aM2,(mrg32k3aM2Seq - mrg32k3aM2)
mrg32k3aM2:
        /* <DEDUP_REMOVED lines=144> */
	.type		mrg32k3aM2Seq,@object
	.size		mrg32k3aM2Seq,(precalc_xorwow_matrix - mrg32k3aM2Seq)
mrg32k3aM2Seq:
        /* <DEDUP_REMOVED lines=144> */
	.type		precalc_xorwow_matrix,@object
	.size		precalc_xorwow_matrix,(precalc_xorwow_offset_matrix - precalc_xorwow_matrix)
precalc_xorwow_matrix:
        /* <DEDUP_REMOVED lines=6400> */
	.type		precalc_xorwow_offset_matrix,@object
	.size		precalc_xorwow_offset_matrix,(.L_1 - precalc_xorwow_offset_matrix)
precalc_xorwow_offset_matrix:
        /* <DEDUP_REMOVED lines=6400> */
.L_1:


//--------------------- .nv.shared.reserved.0     --------------------------
	.section	.nv.shared.reserved.0,"aw",@nobits
	.weak		__nv_reservedSMEM_offset_0_alias
	.size		__nv_reservedSMEM_offset_0_alias, 0, 64
	.other		__nv_reservedSMEM_offset_0_alias,@"STO_CUDA_RESERVED_SHARED STV_DEFAULT"
__nv_reservedSMEM_offset_0_alias:
	.zero		0
	.zero		64


//--------------------- .nv.constant0._Z17find_best_matchesPfiifPiS0_S0_S0_ --------------------------
	.section	.nv.constant0._Z17find_best_matchesPfiifPiS0_S0_S0_,"a",@progbits
	.sectionflags	@""
	.align	4
.nv.constant0._Z17find_best_matchesPfiifPiS0_S0_S0_:
	.zero		952


//--------------------- .nv.constant0._Z28compute_descriptor_distancesPfS_iiiS_ --------------------------
	.section	.nv.constant0._Z28compute_descriptor_distancesPfS_iiiS_,"a",@progbits
	.sectionflags	@""
	.align	4
.nv.constant0._Z28compute_descriptor_distancesPfS_iiiS_:
	.zero		936


//--------------------- .nv.constant0._Z24ransac_homography_kernelPfS_iS_PiS_P17curandStateXORWOW --------------------------
	.section	.nv.constant0._Z24ransac_homography_kernelPfS_iS_PiS_P17curandStateXORWOW,"a",@progbits
	.sectionflags	@""
	.align	4
.nv.constant0._Z24ransac_homography_kernelPfS_iS_PiS_P17curandStateXORWOW:
	.zero		952


//--------------------- .nv.constant0._Z18init_curand_kernelP17curandStateXORWOWmi --------------------------
	.section	.nv.constant0._Z18init_curand_kernelP17curandStateXORWOWmi,"a",@progbits
	.sectionflags	@""
	.align	4
.nv.constant0._Z18init_curand_kernelP17curandStateXORWOWmi:
	.zero		916


//--------------------- SYMBOLS --------------------------

	.type		.nv.reservedSmem.offset0,@object
	.size		.nv.reservedSmem.offset0,0x4
